	.target	sm_100a

	.elftype	@"ET_EXEC"


//--------------------- .note.nv.tkinfo           --------------------------
	.section	.note.nv.tkinfo,"",@"SHT_NOTE"
	.sectionflags	@"SHF_NOTE_NV_TKINFO"
	.tkinfo
        /*0018*/ 	.word	0x00000002
        /*0030*/ 	.string	""
        /*0030*/ 	.string	"ptxas"
        /*0030*/ 	.string	"Cuda compilation tools, release 13.0, V13.0.88"
        /*0030*/ 	.string	"Build cuda_13.0.r13.0/compiler.36424714_0"
        /*0030*/ 	.string	"-arch sm_100a -m 64 "



//--------------------- .note.nv.cuinfo           --------------------------
	.section	.note.nv.cuinfo,"",@"SHT_NOTE"
	.sectionflags	@"SHF_NOTE_NV_CUINFO"
        /*0018*/ 	.short	0x0002
        /*001a*/ 	.short	0x0064
        /*001c*/ 	.short	0x0082
	.zero		2


//--------------------- .nv.info                  --------------------------
	.section	.nv.info,"",@"SHT_CUDA_INFO"
	.align	4


	//----- nvinfo : EIATTR_REGCOUNT
	.align		4
        /*0000*/ 	.byte	0x04, 0x2f
        /*0002*/ 	.short	(.L_19 - .L_18)
	.align		4
.L_18:
        /*0004*/ 	.word	index@(_ZN7cutlass13device_kernelINS_4gemm6kernel13GemmUniversalIN4cute5tupleIJiiiiEEENS1_10collective13CollectiveMmaINS1_35MainloopSm100TmaUmmaWarpSpecializedILi9ELi2ELi4ENS5_IJNS4_1CILi2EEENSA_ILi1EEESC_EEEEENS5_IJNSA_ILi256EEENSA_ILi96EEENSA_ILi128EEEEEEaNS5_IJlSC_lEEEaSJ_NS4_8TiledMMAINS4_8MMA_AtomIJNS4_21SM100_MMA_S8_2x1SM_SSIaaiLi256ELi96ELNS4_4UMMA5MajorE0ELSO_0ELNSN_8SaturateE0EEEEEENS4_6LayoutINS5_IJSC_SC_SC_EEENS5_IJNSA_ILi0EEESU_SU_EEEEENS5_IJNS4_10UnderscoreESX_SX_EEEEENS4_18SM100_TMA_2SM_LOADENS4_14ComposedLayoutINS4_7SwizzleILi3ELi4ELi3EEENS4_18smem_ptr_flag_bitsILi8EEENSS_INS5_IJNSA_ILi8EEESH_EEENS5_IJSH_SC_EEEEEEEvNS4_8identityES10_S1A_vS1B_EENS_8epilogue10collective18CollectiveEpilogueINS1D_23Sm100TmaWarpSpecializedILi1ELi1ELi96ELb0ELb0EEEJNS5_IJSH_SG_SH_EEENS5_IJNSS_ISH_SC_EENSS_ISG_SC_EEEEEaSJ_aSJ_NS1D_6fusion15FusionCallbacksIS1H_NS1M_17LinearCombinationIaiaiLNS_15FloatRoundStyleE2EEES1I_S1L_JEEENS4_5SM1004TMEM4LOAD26SM100_TMEM_LOAD_32dp32b32xENS4_13SM90_TMA_LOADENS11_INS12_ILi1ELi4ELi3EEES15_NSS_INS5_IJS16_NSA_ILi32EEEEEENS5_IJS1Y_SC_EEEEEEENS4_39AutoVectorizingCopyWithAssumedAlignmentILi128EEENS4_14SM90_TMA_STOREES22_S24_S24_EEEvvEEEEvNT_6ParamsE)
        /*0008*/ 	.word	0x000000fb


	//----- nvinfo : EIATTR_FRAME_SIZE
	.align		4
.L_19:
        /*000c*/ 	.byte	0x04, 0x11
        /*000e*/ 	.short	(.L_21 - .L_20)
	.align		4
.L_20:
        /*0010*/ 	.word	index@($__internal_2_$__cuda_sm10x_tcgen05_guardrail_trap_unallocated_columns_being_dealloced)
        /*0014*/ 	.word	0x00000000


	//----- nvinfo : EIATTR_FRAME_SIZE
	.align		4
.L_21:
        /*0018*/ 	.byte	0x04, 0x11
        /*001a*/ 	.short	(.L_23 - .L_22)
	.align		4
.L_22:
        /*001c*/ 	.word	index@($__internal_1_$__cuda_sm10x_tcgen05_guardrail_trap_phase_invalid_during_alloc)
        /*0020*/ 	.word	0x00000000


	//----- nvinfo : EIATTR_FRAME_SIZE
	.align		4
.L_23:
        /*0024*/ 	.byte	0x04, 0x11
        /*0026*/ 	.short	(.L_25 - .L_24)
	.align		4
.L_24:
        /*0028*/ 	.word	index@($__internal_0_$__cuda_sm10x_tcgen05_guardrail_trap_col_being_dealloced_not_returned_by_alloc)
        /*002c*/ 	.word	0x00000000


	//----- nvinfo : EIATTR_FRAME_SIZE
	.align		4
.L_25:
        /*0030*/ 	.byte	0x04, 0x11
        /*0032*/ 	.short	(.L_27 - .L_26)
	.align		4
.L_26:
        /*0034*/ 	.word	index@(_ZN7cutlass13device_kernelINS_4gemm6kernel13GemmUniversalIN4cute5tupleIJiiiiEEENS1_10collective13CollectiveMmaINS1_35MainloopSm100TmaUmmaWarpSpecializedILi9ELi2ELi4ENS5_IJNS4_1CILi2EEENSA_ILi1EEESC_EEEEENS5_IJNSA_ILi256EEENSA_ILi96EEENSA_ILi128EEEEEEaNS5_IJlSC_lEEEaSJ_NS4_8TiledMMAINS4_8MMA_AtomIJNS4_21SM100_MMA_S8_2x1SM_SSIaaiLi256ELi96ELNS4_4UMMA5MajorE0ELSO_0ELNSN_8SaturateE0EEEEEENS4_6LayoutINS5_IJSC_SC_SC_EEENS5_IJNSA_ILi0EEESU_SU_EEEEENS5_IJNS4_10UnderscoreESX_SX_EEEEENS4_18SM100_TMA_2SM_LOADENS4_14ComposedLayoutINS4_7SwizzleILi3ELi4ELi3EEENS4_18smem_ptr_flag_bitsILi8EEENSS_INS5_IJNSA_ILi8EEESH_EEENS5_IJSH_SC_EEEEEEEvNS4_8identityES10_S1A_vS1B_EENS_8epilogue10collective18CollectiveEpilogueINS1D_23Sm100TmaWarpSpecializedILi1ELi1ELi96ELb0ELb0EEEJNS5_IJSH_SG_SH_EEENS5_IJNSS_ISH_SC_EENSS_ISG_SC_EEEEEaSJ_aSJ_NS1D_6fusion15FusionCallbacksIS1H_NS1M_17LinearCombinationIaiaiLNS_15FloatRoundStyleE2EEES1I_S1L_JEEENS4_5SM1004TMEM4LOAD26SM100_TMEM_LOAD_32dp32b32xENS4_13SM90_TMA_LOADENS11_INS12_ILi1ELi4ELi3EEES15_NSS_INS5_IJS16_NSA_ILi32EEEEEENS5_IJS1Y_SC_EEEEEEENS4_39AutoVectorizingCopyWithAssumedAlignmentILi128EEENS4_14SM90_TMA_STOREES22_S24_S24_EEEvvEEEEvNT_6ParamsE)
        /*0038*/ 	.word	0x00000000


	//----- nvinfo : EIATTR_MIN_STACK_SIZE
	.align		4
.L_27:
        /*003c*/ 	.byte	0x04, 0x12
        /*003e*/ 	.short	(.L_29 - .L_28)
	.align		4
.L_28:
        /*0040*/ 	.word	index@(_ZN7cutlass13device_kernelINS_4gemm6kernel13GemmUniversalIN4cute5tupleIJiiiiEEENS1_10collective13CollectiveMmaINS1_35MainloopSm100TmaUmmaWarpSpecializedILi9ELi2ELi4ENS5_IJNS4_1CILi2EEENSA_ILi1EEESC_EEEEENS5_IJNSA_ILi256EEENSA_ILi96EEENSA_ILi128EEEEEEaNS5_IJlSC_lEEEaSJ_NS4_8TiledMMAINS4_8MMA_AtomIJNS4_21SM100_MMA_S8_2x1SM_SSIaaiLi256ELi96ELNS4_4UMMA5MajorE0ELSO_0ELNSN_8SaturateE0EEEEEENS4_6LayoutINS5_IJSC_SC_SC_EEENS5_IJNSA_ILi0EEESU_SU_EEEEENS5_IJNS4_10UnderscoreESX_SX_EEEEENS4_18SM100_TMA_2SM_LOADENS4_14ComposedLayoutINS4_7SwizzleILi3ELi4ELi3EEENS4_18smem_ptr_flag_bitsILi8EEENSS_INS5_IJNSA_ILi8EEESH_EEENS5_IJSH_SC_EEEEEEEvNS4_8identityES10_S1A_vS1B_EENS_8epilogue10collective18CollectiveEpilogueINS1D_23Sm100TmaWarpSpecializedILi1ELi1ELi96ELb0ELb0EEEJNS5_IJSH_SG_SH_EEENS5_IJNSS_ISH_SC_EENSS_ISG_SC_EEEEEaSJ_aSJ_NS1D_6fusion15FusionCallbacksIS1H_NS1M_17LinearCombinationIaiaiLNS_15FloatRoundStyleE2EEES1I_S1L_JEEENS4_5SM1004TMEM4LOAD26SM100_TMEM_LOAD_32dp32b32xENS4_13SM90_TMA_LOADENS11_INS12_ILi1ELi4ELi3EEES15_NSS_INS5_IJS16_NSA_ILi32EEEEEENS5_IJS1Y_SC_EEEEEEENS4_39AutoVectorizingCopyWithAssumedAlignmentILi128EEENS4_14SM90_TMA_STOREES22_S24_S24_EEEvvEEEEvNT_6ParamsE)
        /*0044*/ 	.word	0x00000000
.L_29:


//--------------------- .nv.compat                --------------------------
	.section	.nv.compat,"",@"SHT_CUDA_COMPAT_INFO"
	.align	4
        /*0000*/ 	.byte	0x02, 0x09, 0x01, 0x00, 0x02, 0x02, 0x03, 0x00, 0x02, 0x05, 0x06, 0x00, 0x03, 0x07, 0x01, 0x01
        /*0010*/ 	.byte	0x02, 0x03, 0x01, 0x00, 0x02, 0x06, 0x01, 0x00, 0x04, 0x0b, 0x08, 0x00, 0x01, 0x00, 0x00, 0x00
        /*0020*/ 	.byte	0x00, 0x00, 0x00, 0x00


//--------------------- .nv.info._ZN7cutlass13device_kernelINS_4gemm6kernel13GemmUniversalIN4cute5tupleIJiiiiEEENS1_10collective13CollectiveMmaINS1_35MainloopSm100TmaUmmaWarpSpecializedILi9ELi2ELi4ENS5_IJNS4_1CILi2EEENSA_ILi1EEESC_EEEEENS5_IJNSA_ILi256EEENSA_ILi96EEENSA_ILi128EEEEEEaNS5_IJlSC_lEEEaSJ_NS4_8TiledMMAINS4_8MMA_AtomIJNS4_21SM100_MMA_S8_2x1SM_SSIaaiLi256ELi96ELNS4_4UMMA5MajorE0ELSO_0ELNSN_8SaturateE0EEEEEENS4_6LayoutINS5_IJSC_SC_SC_EEENS5_IJNSA_ILi0EEESU_SU_EEEEENS5_IJNS4_10UnderscoreESX_SX_EEEEENS4_18SM100_TMA_2SM_LOADENS4_14ComposedLayoutINS4_7SwizzleILi3ELi4ELi3EEENS4_18smem_ptr_flag_bitsILi8EEENSS_INS5_IJNSA_ILi8EEESH_EEENS5_IJSH_SC_EEEEEEEvNS4_8identityES10_S1A_vS1B_EENS_8epilogue10collective18CollectiveEpilogueINS1D_23Sm100TmaWarpSpecializedILi1ELi1ELi96ELb0ELb0EEEJNS5_IJSH_SG_SH_EEENS5_IJNSS_ISH_SC_EENSS_ISG_SC_EEEEEaSJ_aSJ_NS1D_6fusion15FusionCallbacksIS1H_NS1M_17LinearCombinationIaiaiLNS_15FloatRoundStyleE2EEES1I_S1L_JEEENS4_5SM1004TMEM4LOAD26SM100_TMEM_LOAD_32dp32b32xENS4_13SM90_TMA_LOADENS11_INS12_ILi1ELi4ELi3EEES15_NSS_INS5_IJS16_NSA_ILi32EEEEEENS5_IJS1Y_SC_EEEEEEENS4_39AutoVectorizingCopyWithAssumedAlignmentILi128EEENS4_14SM90_TMA_STOREES22_S24_S24_EEEvvEEEEvNT_6ParamsE --------------------------
	.section	.nv.info._ZN7cutlass13device_kernelINS_4gemm6kernel13GemmUniversalIN4cute5tupleIJiiiiEEENS1_10collective13CollectiveMmaINS1_35MainloopSm100TmaUmmaWarpSpecializedILi9ELi2ELi4ENS5_IJNS4_1CILi2EEENSA_ILi1EEESC_EEEEENS5_IJNSA_ILi256EEENSA_ILi96EEENSA_ILi128EEEEEEaNS5_IJlSC_lEEEaSJ_NS4_8TiledMMAINS4_8MMA_AtomIJNS4_21SM100_MMA_S8_2x1SM_SSIaaiLi256ELi96ELNS4_4UMMA5MajorE0ELSO_0ELNSN_8SaturateE0EEEEEENS4_6LayoutINS5_IJSC_SC_SC_EEENS5_IJNSA_ILi0EEESU_SU_EEEEENS5_IJNS4_10UnderscoreESX_SX_EEEEENS4_18SM100_TMA_2SM_LOADENS4_14ComposedLayoutINS4_7SwizzleILi3ELi4ELi3EEENS4_18smem_ptr_flag_bitsILi8EEENSS_INS5_IJNSA_ILi8EEESH_EEENS5_IJSH_SC_EEEEEEEvNS4_8identityES10_S1A_vS1B_EENS_8epilogue10collective18CollectiveEpilogueINS1D_23Sm100TmaWarpSpecializedILi1ELi1ELi96ELb0ELb0EEEJNS5_IJSH_SG_SH_EEENS5_IJNSS_ISH_SC_EENSS_ISG_SC_EEEEEaSJ_aSJ_NS1D_6fusion15FusionCallbacksIS1H_NS1M_17LinearCombinationIaiaiLNS_15FloatRoundStyleE2EEES1I_S1L_JEEENS4_5SM1004TMEM4LOAD26SM100_TMEM_LOAD_32dp32b32xENS4_13SM90_TMA_LOADENS11_INS12_ILi1ELi4ELi3EEES15_NSS_INS5_IJS16_NSA_ILi32EEEEEENS5_IJS1Y_SC_EEEEEEENS4_39AutoVectorizingCopyWithAssumedAlignmentILi128EEENS4_14SM90_TMA_STOREES22_S24_S24_EEEvvEEEEvNT_6ParamsE,"",@"SHT_CUDA_INFO"
	.sectionflags	@""
	.align	4


	//----- nvinfo : EIATTR_CUDA_API_VERSION
	.align		4
        /*0000*/ 	.byte	0x04, 0x37
        /*0002*/ 	.short	(.L_31 - .L_30)
.L_30:
        /*0004*/ 	.word	0x00000082


	//----- nvinfo : EIATTR_KPARAM_INFO
	.align		4
.L_31:
        /*0008*/ 	.byte	0x04, 0x17
        /*000a*/ 	.short	(.L_33 - .L_32)
.L_32:
        /*000c*/ 	.word	0x00000000
        /*0010*/ 	.short	0x0000
        /*0012*/ 	.short	0x0000
        /*0014*/ 	.byte	0x00, 0xf0, 0x01, 0x20


	//----- nvinfo : EIATTR_AT_ENTRY_FRAGMENTS
	.align		4
.L_33:
        /*0018*/ 	.byte	0x04, 0x4f
        /*001a*/ 	.short	(.L_35 - .L_34)


	//   ....[0]....
.L_34:
        /*001c*/ 	.word	0x00000007


	//----- nvinfo : EIATTR_RESERVED_SMEM_USED
	.align		4
.L_35:
        /*0020*/ 	.byte	0x01, 0x41
	.zero		2


	//----- nvinfo : EIATTR_SPARSE_MMA_MASK
	.align		4
        /*0024*/ 	.byte	0x03, 0x50
        /*0026*/ 	.short	0x0000


	//----- nvinfo : EIATTR_TCGEN05_2CTA_USED
	.align		4
        /*0028*/ 	.byte	0x01, 0x52
	.zero		2


	//----- nvinfo : EIATTR_MAXREG_COUNT
	.align		4
        /*002c*/ 	.byte	0x03, 0x1b
        /*002e*/ 	.short	0x00ff


	//----- nvinfo : EIATTR_NUM_BARRIERS
	.align		4
        /*0030*/ 	.byte	0x02, 0x4c
        /*0032*/ 	.byte	0x07
	.zero		1


	//----- nvinfo : EIATTR_EXTERNS
	.align		4
        /*0034*/ 	.byte	0x04, 0x0f
        /*0036*/ 	.short	(.L_37 - .L_36)


	//   ....[0]....
	.align		4
.L_36:
        /*0038*/ 	.word	index@(__assertfail)


	//----- nvinfo : EIATTR_MERCURY_ISA_VERSION
	.align		4
.L_37:
        /*003c*/ 	.byte	0x03, 0x5f
        /*003e*/ 	.short	0x0101


	//----- nvinfo : EIATTR_INT_WARP_WIDE_INSTR_OFFSETS
	.align		4
        /*0040*/ 	.byte	0x04, 0x31
        /*0042*/ 	.short	(.L_39 - .L_38)


	//   ....[0]....
.L_38:
        /*0044*/ 	.word	0x00000d80


	//   ....[1]....
        /*0048*/ 	.word	0x00000e20


	//   ....[2]....
        /*004c*/ 	.word	0x00002180


	//   ....[3]....
        /*0050*/ 	.word	0x00004330


	//   ....[4]....
        /*0054*/ 	.word	0x00004350


	//   ....[5]....
        /*0058*/ 	.word	0x00004380


	//   ....[6]....
        /*005c*/ 	.word	0x00004db0


	//   ....[7]....
        /*0060*/ 	.word	0x00004e40


	//   ....[8]....
        /*0064*/ 	.word	0x00004e70


	//   ....[9]....
        /*0068*/ 	.word	0x00004f40


	//----- nvinfo : EIATTR_COOP_GROUP_MASK_REGIDS
	.align		4
.L_39:
        /*006c*/ 	.byte	0x04, 0x29
        /*006e*/ 	.short	(.L_41 - .L_40)


	//   ....[0]....
.L_40:
        /*0070*/ 	.word	0xffffffff


	//   ....[1]....
        /*0074*/ 	.word	0xffffffff


	//   ....[2]....
        /*0078*/ 	.word	0xffffffff


	//   ....[3]....
        /*007c*/ 	.word	0xffffffff


	//   ....[4]....
        /*0080*/ 	.word	0xffffffff


	//   ....[5]....
        /*0084*/ 	.word	0xffffffff


	//   ....[6]....
        /*0088*/ 	.word	0xffffffff


	//   ....[7]....
        /*008c*/ 	.word	0xffffffff


	//   ....[8]....
        /*0090*/ 	.word	0xffffffff


	//   ....[9]....
        /*0094*/ 	.word	0xffffffff


	//   ....[10]....
        /*0098*/ 	.word	0xffffffff


	//   ....[11]....
        /*009c*/ 	.word	0xffffffff


	//   ....[12]....
        /*00a0*/ 	.word	0xffffffff


	//   ....[13]....
        /*00a4*/ 	.word	0xffffffff


	//----- nvinfo : EIATTR_COOP_GROUP_INSTR_OFFSETS
	.align		4
.L_41:
        /*00a8*/ 	.byte	0x04, 0x28
        /*00aa*/ 	.short	(.L_43 - .L_42)


	//   ....[0]....
.L_42:
        /*00ac*/ 	.word	0x000000c0


	//   ....[1]....
        /*00b0*/ 	.word	0x00000500


	//   ....[2]....
        /*00b4*/ 	.word	0x00000750


	//   ....[3]....
        /*00b8*/ 	.word	0x00000880


	//   ....[4]....
        /*00bc*/ 	.word	0x00000970


	//   ....[5]....
        /*00c0*/ 	.word	0x00000ad0


	//   ....[6]....
        /*00c4*/ 	.word	0x00000c60


	//   ....[7]....
        /*00c8*/ 	.word	0x00000ea0


	//   ....[8]....
        /*00cc*/ 	.word	0x00002060


	//   ....[9]....
        /*00d0*/ 	.word	0x00003110


	//   ....[10]....
        /*00d4*/ 	.word	0x000035e0


	//   ....[11]....
        /*00d8*/ 	.word	0x00003610


	//   ....[12]....
        /*00dc*/ 	.word	0x00004240


	//   ....[13]....
        /*00e0*/ 	.word	0x00004440


	//----- nvinfo : EIATTR_VRC_CTA_INIT_COUNT
	.align		4
.L_43:
        /*00e4*/ 	.byte	0x02, 0x4a
        /*00e6*/ 	.byte	0x80
	.zero		1


	//----- nvinfo : EIATTR_SYSCALL_OFFSETS
	.align		4
        /*00e8*/ 	.byte	0x04, 0x46
        /*00ea*/ 	.short	(.L_45 - .L_44)


	//   ....[0]....
.L_44:
        /*00ec*/ 	.word	0x00005900


	//   ....[1]....
        /*00f0*/ 	.word	0x00005a40


	//   ....[2]....
        /*00f4*/ 	.word	0x00006280


	//   ....[3]....
        /*00f8*/ 	.word	0x000063f0


	//   ....[4]....
        /*00fc*/ 	.word	0x00006560


	//----- nvinfo : EIATTR_MBARRIER_INSTR_OFFSETS
	.align		4
.L_45:
        /*0100*/ 	.byte	0x04, 0x39
        /*0102*/ 	.short	(.L_47 - .L_46)


	//   ....[0]....
.L_46:
        /*0104*/ 	.word	0x00000610
        /*0108*/ 	.word	0x000000ff
        /*010c*/ 	.word	0x00000000
        /*0110*/ 	.short	0x0100
        /*0112*/ 	.byte	0x05
	.zero		1


	//   ....[1]....
        /*0114*/ 	.word	0x00000620
        /*0118*/ 	.word	0x000000ff
        /*011c*/ 	.word	0x00000048
        /*0120*/ 	.short	0x0100
        /*0122*/ 	.byte	0x05
	.zero		1


	//   ....[2]....
        /*0124*/ 	.word	0x00000630
        /*0128*/ 	.word	0x000000ff
        /*012c*/ 	.word	0x00000008
        /*0130*/ 	.short	0x0100
        /*0132*/ 	.byte	0x05
	.zero		1


	//   ....[3]....
        /*0134*/ 	.word	0x00000640
        /*0138*/ 	.word	0x000000ff
        /*013c*/ 	.word	0x00000050
        /*0140*/ 	.short	0x0100
        /*0142*/ 	.byte	0x05
	.zero		1


	//   ....[4]....
        /*0144*/ 	.word	0x00000650
        /*0148*/ 	.word	0x000000ff
        /*014c*/ 	.word	0x00000010
        /*0150*/ 	.short	0x0100
        /*0152*/ 	.byte	0x05
	.zero		1


	//   ....[5]....
        /*0154*/ 	.word	0x00000660
        /*0158*/ 	.word	0x000000ff
        /*015c*/ 	.word	0x00000058
        /*0160*/ 	.short	0x0100
        /*0162*/ 	.byte	0x05
	.zero		1


	//   ....[6]....
        /*0164*/ 	.word	0x00000670
        /*0168*/ 	.word	0x000000ff
        /*016c*/ 	.word	0x00000018
        /*0170*/ 	.short	0x0100
        /*0172*/ 	.byte	0x05
	.zero		1


	//   ....[7]....
        /*0174*/ 	.word	0x00000680
        /*0178*/ 	.word	0x000000ff
        /*017c*/ 	.word	0x00000060
        /*0180*/ 	.short	0x0100
        /*0182*/ 	.byte	0x05
	.zero		1


	//   ....[8]....
        /*0184*/ 	.word	0x00000690
        /*0188*/ 	.word	0x000000ff
        /*018c*/ 	.word	0x00000020
        /*0190*/ 	.short	0x0100
        /*0192*/ 	.byte	0x05
	.zero		1


	//   ....[9]....
        /*0194*/ 	.word	0x000006a0
        /*0198*/ 	.word	0x000000ff
        /*019c*/ 	.word	0x00000068
        /*01a0*/ 	.short	0x0100
        /*01a2*/ 	.byte	0x05
	.zero		1


	//   ....[10]....
        /*01a4*/ 	.word	0x000006b0
        /*01a8*/ 	.word	0x000000ff
        /*01ac*/ 	.word	0x00000028
        /*01b0*/ 	.short	0x0100
        /*01b2*/ 	.byte	0x05
	.zero		1


	//   ....[11]....
        /*01b4*/ 	.word	0x000006c0
        /*01b8*/ 	.word	0x000000ff
        /*01bc*/ 	.word	0x00000070
        /*01c0*/ 	.short	0x0100
        /*01c2*/ 	.byte	0x05
	.zero		1


	//   ....[12]....
        /*01c4*/ 	.word	0x000006d0
        /*01c8*/ 	.word	0x000000ff
        /*01cc*/ 	.word	0x00000030
        /*01d0*/ 	.short	0x0100
        /*01d2*/ 	.byte	0x05
	.zero		1


	//   ....[13]....
        /*01d4*/ 	.word	0x000006e0
        /*01d8*/ 	.word	0x000000ff
        /*01dc*/ 	.word	0x00000078
        /*01e0*/ 	.short	0x0100
        /*01e2*/ 	.byte	0x05
	.zero		1


	//   ....[14]....
        /*01e4*/ 	.word	0x000006f0
        /*01e8*/ 	.word	0x000000ff
        /*01ec*/ 	.word	0x00000038
        /*01f0*/ 	.short	0x0100
        /*01f2*/ 	.byte	0x05
	.zero		1


	//   ....[15]....
        /*01f4*/ 	.word	0x00000700
        /*01f8*/ 	.word	0x000000ff
        /*01fc*/ 	.word	0x00000080
        /*0200*/ 	.short	0x0100
        /*0202*/ 	.byte	0x05
	.zero		1


	//   ....[16]....
        /*0204*/ 	.word	0x00000710
        /*0208*/ 	.word	0x000000ff
        /*020c*/ 	.word	0x00000040
        /*0210*/ 	.short	0x0100
        /*0212*/ 	.byte	0x05
	.zero		1


	//   ....[17]....
        /*0214*/ 	.word	0x00000720
        /*0218*/ 	.word	0x000000ff
        /*021c*/ 	.word	0x00000088
        /*0220*/ 	.short	0x0100
        /*0222*/ 	.byte	0x05
	.zero		1


	//   ....[18]....
        /*0224*/ 	.word	0x00000850
        /*0228*/ 	.word	0x000000ff
        /*022c*/ 	.word	0x00000090
        /*0230*/ 	.short	0x0100
        /*0232*/ 	.byte	0x06
	.zero		1


	//   ....[19]....
        /*0234*/ 	.word	0x00000860
        /*0238*/ 	.word	0x000000ff
        /*023c*/ 	.word	0x00000098
        /*0240*/ 	.short	0x0100
        /*0242*/ 	.byte	0x06
	.zero		1


	//   ....[20]....
        /*0244*/ 	.word	0x00000940
        /*0248*/ 	.word	0x000000ff
        /*024c*/ 	.word	0x000000a0
        /*0250*/ 	.short	0x0100
        /*0252*/ 	.byte	0x05
	.zero		1


	//   ....[21]....
        /*0254*/ 	.word	0x00000950
        /*0258*/ 	.word	0x000000ff
        /*025c*/ 	.word	0x000000a8
        /*0260*/ 	.short	0x0100
        /*0262*/ 	.byte	0x05
	.zero		1


	//   ....[22]....
        /*0264*/ 	.word	0x00000a80
        /*0268*/ 	.word	0x000000ff
        /*026c*/ 	.word	0x000000b0
        /*0270*/ 	.short	0x0100
        /*0272*/ 	.byte	0x05
	.zero		1


	//   ....[23]....
        /*0274*/ 	.word	0x00000a90
        /*0278*/ 	.word	0x000000ff
        /*027c*/ 	.word	0x000000c0
        /*0280*/ 	.short	0x0100
        /*0282*/ 	.byte	0x05
	.zero		1


	//   ....[24]....
        /*0284*/ 	.word	0x00000aa0
        /*0288*/ 	.word	0x000000ff
        /*028c*/ 	.word	0x000000b8
        /*0290*/ 	.short	0x0100
        /*0292*/ 	.byte	0x05
	.zero		1


	//   ....[25]....
        /*0294*/ 	.word	0x00000ab0
        /*0298*/ 	.word	0x000000ff
        /*029c*/ 	.word	0x000000c8
        /*02a0*/ 	.short	0x0100
        /*02a2*/ 	.byte	0x05
	.zero		1


	//   ....[26]....
        /*02a4*/ 	.word	0x00000bd0
        /*02a8*/ 	.word	0x000000ff
        /*02ac*/ 	.word	0x000000d0
        /*02b0*/ 	.short	0x0100
        /*02b2*/ 	.byte	0x06
	.zero		1


	//   ....[27]....
        /*02b4*/ 	.word	0x00000be0
        /*02b8*/ 	.word	0x000000ff
        /*02bc*/ 	.word	0x000000f0
        /*02c0*/ 	.short	0x0100
        /*02c2*/ 	.byte	0x06
	.zero		1


	//   ....[28]....
        /*02c4*/ 	.word	0x00000bf0
        /*02c8*/ 	.word	0x000000ff
        /*02cc*/ 	.word	0x000000d8
        /*02d0*/ 	.short	0x0100
        /*02d2*/ 	.byte	0x06
	.zero		1


	//   ....[29]....
        /*02d4*/ 	.word	0x00000c00
        /*02d8*/ 	.word	0x000000ff
        /*02dc*/ 	.word	0x000000f8
        /*02e0*/ 	.short	0x0100
        /*02e2*/ 	.byte	0x06
	.zero		1


	//   ....[30]....
        /*02e4*/ 	.word	0x00000c10
        /*02e8*/ 	.word	0x000000ff
        /*02ec*/ 	.word	0x000000e0
        /*02f0*/ 	.short	0x0100
        /*02f2*/ 	.byte	0x06
	.zero		1


	//   ....[31]....
        /*02f4*/ 	.word	0x00000c20
        /*02f8*/ 	.word	0x000000ff
        /*02fc*/ 	.word	0x00000100
        /*0300*/ 	.short	0x0100
        /*0302*/ 	.byte	0x06
	.zero		1


	//   ....[32]....
        /*0304*/ 	.word	0x00000c30
        /*0308*/ 	.word	0x000000ff
        /*030c*/ 	.word	0x000000e8
        /*0310*/ 	.short	0x0100
        /*0312*/ 	.byte	0x06
	.zero		1


	//   ....[33]....
        /*0314*/ 	.word	0x00000c40
        /*0318*/ 	.word	0x000000ff
        /*031c*/ 	.word	0x00000108
        /*0320*/ 	.short	0x0100
        /*0322*/ 	.byte	0x06
	.zero		1


	//   ....[34]....
        /*0324*/ 	.word	0x00000d30
        /*0328*/ 	.word	0x000000ff
        /*032c*/ 	.word	0x00000110
        /*0330*/ 	.short	0x0100
        /*0332*/ 	.byte	0x05
	.zero		1


	//   ....[35]....
        /*0334*/ 	.word	0x00000d40
        /*0338*/ 	.word	0x000000ff
        /*033c*/ 	.word	0x00000120
        /*0340*/ 	.short	0x0100
        /*0342*/ 	.byte	0x05
	.zero		1


	//   ....[36]....
        /*0344*/ 	.word	0x00000d50
        /*0348*/ 	.word	0x000000ff
        /*034c*/ 	.word	0x00000118
        /*0350*/ 	.short	0x0100
        /*0352*/ 	.byte	0x05
	.zero		1


	//   ....[37]....
        /*0354*/ 	.word	0x00000d60
        /*0358*/ 	.word	0x000000ff
        /*035c*/ 	.word	0x00000128
        /*0360*/ 	.short	0x0100
        /*0362*/ 	.byte	0x05
	.zero		1


	//   ....[38]....
        /*0364*/ 	.word	0x00000e50
        /*0368*/ 	.word	0x000000ff
        /*036c*/ 	.word	0x00000130
        /*0370*/ 	.short	0x0100
        /*0372*/ 	.byte	0x04
	.zero		1


	//   ....[39]....
        /*0374*/ 	.word	0x00001860
        /*0378*/ 	.word	0x00000003
        /*037c*/ 	.word	0x00000120
        /*0380*/ 	.short	0x010a
        /*0382*/ 	.byte	0xff
	.zero		1


	//   ....[40]....
        /*0384*/ 	.word	0x00001890
        /*0388*/ 	.word	0x00000003
        /*038c*/ 	.word	0x00000110
        /*0390*/ 	.short	0x0101
        /*0392*/ 	.byte	0xff
	.zero		1


	//   ....[41]....
        /*0394*/ 	.word	0x000019a0
        /*0398*/ 	.word	0x000000ff
        /*039c*/ 	.word	0x00000048
        /*03a0*/ 	.short	0x010a
        /*03a2*/ 	.byte	0x05
	.zero		1


	//   ....[42]....
        /*03a4*/ 	.word	0x00001a60
        /*03a8*/ 	.word	0x000000ff
        /*03ac*/ 	.word	0x00000048
        /*03b0*/ 	.short	0x010a
        /*03b2*/ 	.byte	0x21
	.zero		1


	//   ....[43]....
        /*03b4*/ 	.word	0x00001c10
        /*03b8*/ 	.word	0x000000ff
        /*03bc*/ 	.word	0x00000048
        /*03c0*/ 	.short	0x010a
        /*03c2*/ 	.byte	0x08
	.zero		1


	//   ....[44]....
        /*03c4*/ 	.word	0x00001d10
        /*03c8*/ 	.word	0x000000ff
        /*03cc*/ 	.word	0x000000a8
        /*03d0*/ 	.short	0x0101
        /*03d2*/ 	.byte	0x04
	.zero		1


	//   ....[45]....
        /*03d4*/ 	.word	0x00001d30
        /*03d8*/ 	.word	0x000000ff
        /*03dc*/ 	.word	0x00000048
        /*03e0*/ 	.short	0x010a
        /*03e2*/ 	.byte	0x05
	.zero		1


	//   ....[46]....
        /*03e4*/ 	.word	0x00001db0
        /*03e8*/ 	.word	0x000000ff
        /*03ec*/ 	.word	0x00000048
        /*03f0*/ 	.short	0x010a
        /*03f2*/ 	.byte	0x11
	.zero		1


	//   ....[47]....
        /*03f4*/ 	.word	0x00001f40
        /*03f8*/ 	.word	0x000000ff
        /*03fc*/ 	.word	0x00000048
        /*0400*/ 	.short	0x010a
        /*0402*/ 	.byte	0x08
	.zero		1


	//   ....[48]....
        /*0404*/ 	.word	0x00002090
        /*0408*/ 	.word	0x00000002
        /*040c*/ 	.word	0x000000b0
        /*0410*/ 	.short	0x010a
        /*0412*/ 	.byte	0xff
	.zero		1


	//   ....[49]....
        /*0414*/ 	.word	0x00002150
        /*0418*/ 	.word	0x00000002
        /*041c*/ 	.word	0x00000000
        /*0420*/ 	.short	0x0101
        /*0422*/ 	.byte	0xff
	.zero		1


	//   ....[50]....
        /*0424*/ 	.word	0x000026b0
        /*0428*/ 	.word	0x000000ff
        /*042c*/ 	.word	0x00000000
        /*0430*/ 	.short	0x010a
        /*0432*/ 	.byte	0x05
	.zero		1


	//   ....[51]....
        /*0434*/ 	.word	0x00002740
        /*0438*/ 	.word	0x000000ff
        /*043c*/ 	.word	0x00000000
        /*0440*/ 	.short	0x010a
        /*0442*/ 	.byte	0x05
	.zero		1


	//   ....[52]....
        /*0444*/ 	.word	0x000027d0
        /*0448*/ 	.word	0x000000ff
        /*044c*/ 	.word	0x00000000
        /*0450*/ 	.short	0x010a
        /*0452*/ 	.byte	0x05
	.zero		1


	//   ....[53]....
        /*0454*/ 	.word	0x00002860
        /*0458*/ 	.word	0x000000ff
        /*045c*/ 	.word	0x00000000
        /*0460*/ 	.short	0x010a
        /*0462*/ 	.byte	0x05
	.zero		1


	//   ....[54]....
        /*0464*/ 	.word	0x000028f0
        /*0468*/ 	.word	0x000000ff
        /*046c*/ 	.word	0x00000000
        /*0470*/ 	.short	0x010a
        /*0472*/ 	.byte	0x05
	.zero		1


	//   ....[55]....
        /*0474*/ 	.word	0x00002980
        /*0478*/ 	.word	0x000000ff
        /*047c*/ 	.word	0x00000000
        /*0480*/ 	.short	0x010a
        /*0482*/ 	.byte	0x05
	.zero		1


	//   ....[56]....
        /*0484*/ 	.word	0x00002a10
        /*0488*/ 	.word	0x000000ff
        /*048c*/ 	.word	0x00000000
        /*0490*/ 	.short	0x010a
        /*0492*/ 	.byte	0x05
	.zero		1


	//   ....[57]....
        /*0494*/ 	.word	0x00002aa0
        /*0498*/ 	.word	0x000000ff
        /*049c*/ 	.word	0x00000000
        /*04a0*/ 	.short	0x010a
        /*04a2*/ 	.byte	0x05
	.zero		1


	//   ....[58]....
        /*04a4*/ 	.word	0x00002b40
        /*04a8*/ 	.word	0x00000000
        /*04ac*/ 	.word	0x00000000
        /*04b0*/ 	.short	0x010a
        /*04b2*/ 	.byte	0xff
	.zero		1


	//   ....[59]....
        /*04b4*/ 	.word	0x00002c70
        /*04b8*/ 	.word	0x00000000
        /*04bc*/ 	.word	0x00000110
        /*04c0*/ 	.short	0x010a
        /*04c2*/ 	.byte	0xff
	.zero		1


	//   ....[60]....
        /*04c4*/ 	.word	0x00002ce0
        /*04c8*/ 	.word	0x00000004
        /*04cc*/ 	.word	0x00000000
        /*04d0*/ 	.short	0x0101
        /*04d2*/ 	.byte	0xff
	.zero		1


	//   ....[61]....
        /*04d4*/ 	.word	0x00002d00
        /*04d8*/ 	.word	0x000000ff
        /*04dc*/ 	.word	0x000000c0
        /*04e0*/ 	.short	0x010a
        /*04e2*/ 	.byte	0x05
	.zero		1


	//   ....[62]....
        /*04e4*/ 	.word	0x00002e20
        /*04e8*/ 	.word	0x00000000
        /*04ec*/ 	.word	0x000000b0
        /*04f0*/ 	.short	0x010a
        /*04f2*/ 	.byte	0xff
	.zero		1


	//   ....[63]....
        /*04f4*/ 	.word	0x00002f20
        /*04f8*/ 	.word	0x00000000
        /*04fc*/ 	.word	0x00000000
        /*0500*/ 	.short	0x0101
        /*0502*/ 	.byte	0xff
	.zero		1


	//   ....[64]....
        /*0504*/ 	.word	0x00002fb0
        /*0508*/ 	.word	0x000000ff
        /*050c*/ 	.word	0x000000c0
        /*0510*/ 	.short	0x0106
        /*0512*/ 	.byte	0x05
	.zero		1


	//   ....[65]....
        /*0514*/ 	.word	0x00002fd0
        /*0518*/ 	.word	0x000000ff
        /*051c*/ 	.word	0x000000c0
        /*0520*/ 	.short	0x010a
        /*0522*/ 	.byte	0x05
	.zero		1


	//   ....[66]....
        /*0524*/ 	.word	0x00003060
        /*0528*/ 	.word	0x000000ff
        /*052c*/ 	.word	0x000000c0
        /*0530*/ 	.short	0x0106
        /*0532*/ 	.byte	0x04
	.zero		1


	//   ....[67]....
        /*0534*/ 	.word	0x000030a0
        /*0538*/ 	.word	0x00000000
        /*053c*/ 	.word	0x000000c0
        /*0540*/ 	.short	0x010a
        /*0542*/ 	.byte	0xff
	.zero		1


	//   ....[68]....
        /*0544*/ 	.word	0x000032e0
        /*0548*/ 	.word	0x000000ff
        /*054c*/ 	.word	0x00000008
        /*0550*/ 	.short	0x010a
        /*0552*/ 	.byte	0x04
	.zero		1


	//   ....[69]....
        /*0554*/ 	.word	0x00003300
        /*0558*/ 	.word	0x000000ff
        /*055c*/ 	.word	0x00000008
        /*0560*/ 	.short	0x010a
        /*0562*/ 	.byte	0x04
	.zero		1


	//   ....[70]....
        /*0564*/ 	.word	0x00003490
        /*0568*/ 	.word	0x000000ff
        /*056c*/ 	.word	0x00000008
        /*0570*/ 	.short	0x010a
        /*0572*/ 	.byte	0x04
	.zero		1


	//   ....[71]....
        /*0574*/ 	.word	0x000034b0
        /*0578*/ 	.word	0x000000ff
        /*057c*/ 	.word	0x00000008
        /*0580*/ 	.short	0x010a
        /*0582*/ 	.byte	0x04
	.zero		1


	//   ....[72]....
        /*0584*/ 	.word	0x00003570
        /*0588*/ 	.word	0x000000ff
        /*058c*/ 	.word	0x00000000
        /*0590*/ 	.short	0x0101
        /*0592*/ 	.byte	0x05
	.zero		1


	//   ....[73]....
        /*0594*/ 	.word	0x000038b0
        /*0598*/ 	.word	0x00000000
        /*059c*/ 	.word	0x000000b0
        /*05a0*/ 	.short	0x010a
        /*05a2*/ 	.byte	0xff
	.zero		1


	//   ....[74]....
        /*05a4*/ 	.word	0x00003970
        /*05a8*/ 	.word	0x00000000
        /*05ac*/ 	.word	0x00000000
        /*05b0*/ 	.short	0x0101
        /*05b2*/ 	.byte	0xff
	.zero		1


	//   ....[75]....
        /*05b4*/ 	.word	0x00003a30
        /*05b8*/ 	.word	0x000000ff
        /*05bc*/ 	.word	0x00000000
        /*05c0*/ 	.short	0x010a
        /*05c2*/ 	.byte	0x05
	.zero		1


	//   ....[76]....
        /*05c4*/ 	.word	0x00003a40
        /*05c8*/ 	.word	0x000000ff
        /*05cc*/ 	.word	0x000000f0
        /*05d0*/ 	.short	0x010a
        /*05d2*/ 	.byte	0x13
	.zero		1


	//   ....[77]....
        /*05d4*/ 	.word	0x00003af0
        /*05d8*/ 	.word	0x000000ff
        /*05dc*/ 	.word	0x00000000
        /*05e0*/ 	.short	0x010a
        /*05e2*/ 	.byte	0x07
	.zero		1


	//   ....[78]....
        /*05e4*/ 	.word	0x00003c20
        /*05e8*/ 	.word	0x000000ff
        /*05ec*/ 	.word	0x00000000
        /*05f0*/ 	.short	0x010a
        /*05f2*/ 	.byte	0x1a
	.zero		1


	//   ....[79]....
        /*05f4*/ 	.word	0x00003f20
        /*05f8*/ 	.word	0x000000ff
        /*05fc*/ 	.word	0x00000000
        /*0600*/ 	.short	0x010a
        /*0602*/ 	.byte	0x06
	.zero		1


	//   ....[80]....
        /*0604*/ 	.word	0x00003fb0
        /*0608*/ 	.word	0x000000ff
        /*060c*/ 	.word	0x00000000
        /*0610*/ 	.short	0x010a
        /*0612*/ 	.byte	0x06
	.zero		1


	//   ....[81]....
        /*0614*/ 	.word	0x00004040
        /*0618*/ 	.word	0x000000ff
        /*061c*/ 	.word	0x00000000
        /*0620*/ 	.short	0x010a
        /*0622*/ 	.byte	0x06
	.zero		1


	//   ....[82]....
        /*0624*/ 	.word	0x000040e0
        /*0628*/ 	.word	0x00000000
        /*062c*/ 	.word	0x00000000
        /*0630*/ 	.short	0x010a
        /*0632*/ 	.byte	0xff
	.zero		1


	//   ....[83]....
        /*0634*/ 	.word	0x00004120
        /*0638*/ 	.word	0x00000000
        /*063c*/ 	.word	0x00000000
        /*0640*/ 	.short	0x010a
        /*0642*/ 	.byte	0xff
	.zero		1


	//   ....[84]....
        /*0644*/ 	.word	0x00004190
        /*0648*/ 	.word	0x000000ff
        /*064c*/ 	.word	0x00000000
        /*0650*/ 	.short	0x0101
        /*0652*/ 	.byte	0x05
	.zero		1


	//   ....[85]....
        /*0654*/ 	.word	0x000041d0
        /*0658*/ 	.word	0x000000ff
        /*065c*/ 	.word	0x00000130
        /*0660*/ 	.short	0x010a
        /*0662*/ 	.byte	0x0b
	.zero		1


	//   ....[86]....
        /*0664*/ 	.word	0x00004230
        /*0668*/ 	.word	0x000000ff
        /*066c*/ 	.word	0x00000000
        /*0670*/ 	.short	0x0101
        /*0672*/ 	.byte	0x05
	.zero		1


	//   ....[87]....
        /*0674*/ 	.word	0x00004630
        /*0678*/ 	.word	0x00000000
        /*067c*/ 	.word	0x000000b0
        /*0680*/ 	.short	0x010a
        /*0682*/ 	.byte	0xff
	.zero		1


	//   ....[88]....
        /*0684*/ 	.word	0x00004720
        /*0688*/ 	.word	0x00000000
        /*068c*/ 	.word	0x00000000
        /*0690*/ 	.short	0x0101
        /*0692*/ 	.byte	0xff
	.zero		1


	//   ....[89]....
        /*0694*/ 	.word	0x00004a40
        /*0698*/ 	.word	0x000000ff
        /*069c*/ 	.word	0x000000a8
        /*06a0*/ 	.short	0x010a
        /*06a2*/ 	.byte	0x06
	.zero		1


	//   ....[90]....
        /*06a4*/ 	.word	0x00004bc0
        /*06a8*/ 	.word	0x000000ff
        /*06ac*/ 	.word	0x00000098
        /*06b0*/ 	.short	0x010a
        /*06b2*/ 	.byte	0x06
	.zero		1


	//   ....[91]....
        /*06b4*/ 	.word	0x00004fc0
        /*06b8*/ 	.word	0x000000ff
        /*06bc*/ 	.word	0x00000090
        /*06c0*/ 	.short	0x010b
        /*06c2*/ 	.byte	0x06
	.zero		1


	//   ....[92]....
        /*06c4*/ 	.word	0x00004fe0
        /*06c8*/ 	.word	0x000000ff
        /*06cc*/ 	.word	0x00000000
        /*06d0*/ 	.short	0x0101
        /*06d2*/ 	.byte	0x25
	.zero		1


	//   ....[93]....
        /*06d4*/ 	.word	0x00005020
        /*06d8*/ 	.word	0x00000000
        /*06dc*/ 	.word	0x00000098
        /*06e0*/ 	.short	0x010a
        /*06e2*/ 	.byte	0xff
	.zero		1


	//   ....[94]....
        /*06e4*/ 	.word	0x00005310
        /*06e8*/ 	.word	0x00000000
        /*06ec*/ 	.word	0x000000b0
        /*06f0*/ 	.short	0x010a
        /*06f2*/ 	.byte	0xff
	.zero		1


	//   ....[95]....
        /*06f4*/ 	.word	0x00005420
        /*06f8*/ 	.word	0x00000000
        /*06fc*/ 	.word	0x00000000
        /*0700*/ 	.short	0x0101
        /*0702*/ 	.byte	0xff
	.zero		1


	//   ....[96]....
        /*0704*/ 	.word	0x00005df0
        /*0708*/ 	.word	0x000000ff
        /*070c*/ 	.word	0x00000090
        /*0710*/ 	.short	0x010a
        /*0712*/ 	.byte	0x2b
	.zero		1


	//   ....[97]....
        /*0714*/ 	.word	0x00005e00
        /*0718*/ 	.word	0x000000dc
        /*071c*/ 	.word	0x000000d0
        /*0720*/ 	.short	0x010a
        /*0722*/ 	.byte	0xff
	.zero		1


	//   ....[98]....
        /*0724*/ 	.word	0x00005fd0
        /*0728*/ 	.word	0x000000ff
        /*072c*/ 	.word	0x00000090
        /*0730*/ 	.short	0x010a
        /*0732*/ 	.byte	0x2b
	.zero		1


	//   ....[99]....
        /*0734*/ 	.word	0x000060f0
        /*0738*/ 	.word	0x000000ff
        /*073c*/ 	.word	0x00000000
        /*0740*/ 	.short	0x0101
        /*0742*/ 	.byte	0x04
	.zero		1


	//   ....[100]....
        /*0744*/ 	.word	0x00006160
        /*0748*/ 	.word	0x000000dc
        /*074c*/ 	.word	0x000000d0
        /*0750*/ 	.short	0x010a
        /*0752*/ 	.byte	0xff
	.zero		1


	//   ....[101]....
        /*0754*/ 	.word	0x00007150
        /*0758*/ 	.word	0x000000dc
        /*075c*/ 	.word	0x00000000
        /*0760*/ 	.short	0x0101
        /*0762*/ 	.byte	0xff
	.zero		1


	//   ....[102]....
        /*0764*/ 	.word	0x000082d0
        /*0768*/ 	.word	0x00000003
        /*076c*/ 	.word	0x00000120
        /*0770*/ 	.short	0x010a
        /*0772*/ 	.byte	0xff
	.zero		1


	//   ....[103]....
        /*0774*/ 	.word	0x00008330
        /*0778*/ 	.word	0x00000002
        /*077c*/ 	.word	0x00000048
        /*0780*/ 	.short	0x010a
        /*0782*/ 	.byte	0xff
	.zero		1


	//   ....[104]....
        /*0784*/ 	.word	0x00008390
        /*0788*/ 	.word	0x00000002
        /*078c*/ 	.word	0x00000048
        /*0790*/ 	.short	0x010a
        /*0792*/ 	.byte	0xff
	.zero		1


	//   ....[105]....
        /*0794*/ 	.word	0x000083e0
        /*0798*/ 	.word	0x00000002
        /*079c*/ 	.word	0x000000b0
        /*07a0*/ 	.short	0x010a
        /*07a2*/ 	.byte	0xff
	.zero		1


	//   ....[106]....
        /*07a4*/ 	.word	0x00008440
        /*07a8*/ 	.word	0x00000000
        /*07ac*/ 	.word	0x00000000
        /*07b0*/ 	.short	0x010a
        /*07b2*/ 	.byte	0xff
	.zero		1


	//   ....[107]....
        /*07b4*/ 	.word	0x000084a0
        /*07b8*/ 	.word	0x00000000
        /*07bc*/ 	.word	0x00000000
        /*07c0*/ 	.short	0x010a
        /*07c2*/ 	.byte	0xff
	.zero		1


	//   ....[108]....
        /*07c4*/ 	.word	0x00008500
        /*07c8*/ 	.word	0x00000000
        /*07cc*/ 	.word	0x00000000
        /*07d0*/ 	.short	0x010a
        /*07d2*/ 	.byte	0xff
	.zero		1


	//   ....[109]....
        /*07d4*/ 	.word	0x00008560
        /*07d8*/ 	.word	0x00000000
        /*07dc*/ 	.word	0x00000000
        /*07e0*/ 	.short	0x010a
        /*07e2*/ 	.byte	0xff
	.zero		1


	//   ....[110]....
        /*07e4*/ 	.word	0x000085c0
        /*07e8*/ 	.word	0x00000000
        /*07ec*/ 	.word	0x00000000
        /*07f0*/ 	.short	0x010a
        /*07f2*/ 	.byte	0xff
	.zero		1


	//   ....[111]....
        /*07f4*/ 	.word	0x00008620
        /*07f8*/ 	.word	0x00000000
        /*07fc*/ 	.word	0x00000000
        /*0800*/ 	.short	0x010a
        /*0802*/ 	.byte	0xff
	.zero		1


	//   ....[112]....
        /*0804*/ 	.word	0x00008680
        /*0808*/ 	.word	0x00000000
        /*080c*/ 	.word	0x00000000
        /*0810*/ 	.short	0x010a
        /*0812*/ 	.byte	0xff
	.zero		1


	//   ....[113]....
        /*0814*/ 	.word	0x000086e0
        /*0818*/ 	.word	0x00000000
        /*081c*/ 	.word	0x00000000
        /*0820*/ 	.short	0x010a
        /*0822*/ 	.byte	0xff
	.zero		1


	//   ....[114]....
        /*0824*/ 	.word	0x00008730
        /*0828*/ 	.word	0x00000000
        /*082c*/ 	.word	0x00000110
        /*0830*/ 	.short	0x010a
        /*0832*/ 	.byte	0xff
	.zero		1


	//   ....[115]....
        /*0834*/ 	.word	0x00008790
        /*0838*/ 	.word	0x00000000
        /*083c*/ 	.word	0x000000c0
        /*0840*/ 	.short	0x010a
        /*0842*/ 	.byte	0xff
	.zero		1


	//   ....[116]....
        /*0844*/ 	.word	0x000087e0
        /*0848*/ 	.word	0x00000000
        /*084c*/ 	.word	0x000000b0
        /*0850*/ 	.short	0x010a
        /*0852*/ 	.byte	0xff
	.zero		1


	//   ....[117]....
        /*0854*/ 	.word	0x00008840
        /*0858*/ 	.word	0x00000000
        /*085c*/ 	.word	0x000000c0
        /*0860*/ 	.short	0x010a
        /*0862*/ 	.byte	0xff
	.zero		1


	//   ....[118]....
        /*0864*/ 	.word	0x000088a0
        /*0868*/ 	.word	0x00000004
        /*086c*/ 	.word	0x00000008
        /*0870*/ 	.short	0x010a
        /*0872*/ 	.byte	0xff
	.zero		1


	//   ....[119]....
        /*0874*/ 	.word	0x00008980
        /*0878*/ 	.word	0x00000002
        /*087c*/ 	.word	0x00000008
        /*0880*/ 	.short	0x010a
        /*0882*/ 	.byte	0xff
	.zero		1


	//   ....[120]....
        /*0884*/ 	.word	0x000089d0
        /*0888*/ 	.word	0x00000000
        /*088c*/ 	.word	0x000000b0
        /*0890*/ 	.short	0x010a
        /*0892*/ 	.byte	0xff
	.zero		1


	//   ....[121]....
        /*0894*/ 	.word	0x00008a30
        /*0898*/ 	.word	0x00000000
        /*089c*/ 	.word	0x000000f0
        /*08a0*/ 	.short	0x010a
        /*08a2*/ 	.byte	0xff
	.zero		1


	//   ....[122]....
        /*08a4*/ 	.word	0x00008a90
        /*08a8*/ 	.word	0x00000000
        /*08ac*/ 	.word	0x00000000
        /*08b0*/ 	.short	0x010a
        /*08b2*/ 	.byte	0xff
	.zero		1


	//   ....[123]....
        /*08b4*/ 	.word	0x00008af0
        /*08b8*/ 	.word	0x00000000
        /*08bc*/ 	.word	0x00000000
        /*08c0*/ 	.short	0x010a
        /*08c2*/ 	.byte	0xff
	.zero		1


	//   ....[124]....
        /*08c4*/ 	.word	0x00008b50
        /*08c8*/ 	.word	0x00000000
        /*08cc*/ 	.word	0x00000000
        /*08d0*/ 	.short	0x010a
        /*08d2*/ 	.byte	0xff
	.zero		1


	//   ....[125]....
        /*08d4*/ 	.word	0x00008bb0
        /*08d8*/ 	.word	0x00000000
        /*08dc*/ 	.word	0x00000000
        /*08e0*/ 	.short	0x010a
        /*08e2*/ 	.byte	0xff
	.zero		1


	//   ....[126]....
        /*08e4*/ 	.word	0x00008c10
        /*08e8*/ 	.word	0x00000000
        /*08ec*/ 	.word	0x00000130
        /*08f0*/ 	.short	0x010a
        /*08f2*/ 	.byte	0xff
	.zero		1


	//   ....[127]....
        /*08f4*/ 	.word	0x00008c60
        /*08f8*/ 	.word	0x00000000
        /*08fc*/ 	.word	0x000000b0
        /*0900*/ 	.short	0x010a
        /*0902*/ 	.byte	0xff
	.zero		1


	//   ....[128]....
        /*0904*/ 	.word	0x00008cc0
        /*0908*/ 	.word	0x00000000
        /*090c*/ 	.word	0x000000a8
        /*0910*/ 	.short	0x010a
        /*0912*/ 	.byte	0xff
	.zero		1


	//   ....[129]....
        /*0914*/ 	.word	0x00008d20
        /*0918*/ 	.word	0x00000003
        /*091c*/ 	.word	0x00000098
        /*0920*/ 	.short	0x010a
        /*0922*/ 	.byte	0xff
	.zero		1


	//   ....[130]....
        /*0924*/ 	.word	0x00008d70
        /*0928*/ 	.word	0x00000000
        /*092c*/ 	.word	0x000000b0
        /*0930*/ 	.short	0x010a
        /*0932*/ 	.byte	0xff
	.zero		1


	//   ....[131]....
        /*0934*/ 	.word	0x00008dd0
        /*0938*/ 	.word	0x00000000
        /*093c*/ 	.word	0x00000090
        /*0940*/ 	.short	0x010a
        /*0942*/ 	.byte	0xff
	.zero		1


	//   ....[132]....
        /*0944*/ 	.word	0x00008e20
        /*0948*/ 	.word	0x000000dc
        /*094c*/ 	.word	0x000000d0
        /*0950*/ 	.short	0x010a
        /*0952*/ 	.byte	0xff
	.zero		1


	//----- nvinfo : EIATTR_NUM_MBARRIERS
	.align		4
.L_47:
        /*0954*/ 	.byte	0x03, 0x38
        /*0956*/ 	.short	0x0027


	//----- nvinfo : EIATTR_EXIT_INSTR_OFFSETS
	.align		4
        /*0958*/ 	.byte	0x04, 0x1c
        /*095a*/ 	.short	(.L_49 - .L_48)


	//   ....[0]....
.L_48:
        /*095c*/ 	.word	0x00002b70


	//   ....[1]....
        /*0960*/ 	.word	0x00003070


	//   ....[2]....
        /*0964*/ 	.word	0x000030d0


	//   ....[3]....
        /*0968*/ 	.word	0x00004450


	//   ....[4]....
        /*096c*/ 	.word	0x00005050


	//   ....[5]....
        /*0970*/ 	.word	0x00005090


	//   ....[6]....
        /*0974*/ 	.word	0x000082c0


	//----- nvinfo : EIATTR_MAX_THREADS
	.align		4
.L_49:
        /*0978*/ 	.byte	0x04, 0x05
        /*097a*/ 	.short	(.L_51 - .L_50)
.L_50:
        /*097c*/ 	.word	0x00000100
        /*0980*/ 	.word	0x00000001
        /*0984*/ 	.word	0x00000001


	//----- nvinfo : EIATTR_CRS_STACK_SIZE
	.align		4
.L_51:
        /*0988*/ 	.byte	0x04, 0x1e
        /*098a*/ 	.short	(.L_53 - .L_52)
.L_52:
        /*098c*/ 	.word	0x00000000


	//----- nvinfo : EIATTR_CBANK_PARAM_SIZE
	.align		4
.L_53:
        /*0990*/ 	.byte	0x03, 0x19
        /*0992*/ 	.short	0x0800


	//----- nvinfo : EIATTR_PARAM_CBANK
	.align		4
        /*0994*/ 	.byte	0x04, 0x0a
        /*0996*/ 	.short	(.L_55 - .L_54)
	.align		4
.L_54:
        /*0998*/ 	.word	index@(.nv.constant0._ZN7cutlass13device_kernelINS_4gemm6kernel13GemmUniversalIN4cute5tupleIJiiiiEEENS1_10collective13CollectiveMmaINS1_35MainloopSm100TmaUmmaWarpSpecializedILi9ELi2ELi4ENS5_IJNS4_1CILi2EEENSA_ILi1EEESC_EEEEENS5_IJNSA_ILi256EEENSA_ILi96EEENSA_ILi128EEEEEEaNS5_IJlSC_lEEEaSJ_NS4_8TiledMMAINS4_8MMA_AtomIJNS4_21SM100_MMA_S8_2x1SM_SSIaaiLi256ELi96ELNS4_4UMMA5MajorE0ELSO_0ELNSN_8SaturateE0EEEEEENS4_6LayoutINS5_IJSC_SC_SC_EEENS5_IJNSA_ILi0EEESU_SU_EEEEENS5_IJNS4_10UnderscoreESX_SX_EEEEENS4_18SM100_TMA_2SM_LOADENS4_14ComposedLayoutINS4_7SwizzleILi3ELi4ELi3EEENS4_18smem_ptr_flag_bitsILi8EEENSS_INS5_IJNSA_ILi8EEESH_EEENS5_IJSH_SC_EEEEEEEvNS4_8identityES10_S1A_vS1B_EENS_8epilogue10collective18CollectiveEpilogueINS1D_23Sm100TmaWarpSpecializedILi1ELi1ELi96ELb0ELb0EEEJNS5_IJSH_SG_SH_EEENS5_IJNSS_ISH_SC_EENSS_ISG_SC_EEEEEaSJ_aSJ_NS1D_6fusion15FusionCallbacksIS1H_NS1M_17LinearCombinationIaiaiLNS_15FloatRoundStyleE2EEES1I_S1L_JEEENS4_5SM1004TMEM4LOAD26SM100_TMEM_LOAD_32dp32b32xENS4_13SM90_TMA_LOADENS11_INS12_ILi1ELi4ELi3EEES15_NSS_INS5_IJS16_NSA_ILi32EEEEEENS5_IJS1Y_SC_EEEEEEENS4_39AutoVectorizingCopyWithAssumedAlignmentILi128EEENS4_14SM90_TMA_STOREES22_S24_S24_EEEvvEEEEvNT_6ParamsE)
        /*099c*/ 	.short	0x0380
        /*099e*/ 	.short	0x0800


	//----- nvinfo : EIATTR_SW_WAR
	.align		4
.L_55:
        /*09a0*/ 	.byte	0x04, 0x36
        /*09a2*/ 	.short	(.L_57 - .L_56)
.L_56:
        /*09a4*/ 	.word	0x00000008
.L_57:


//--------------------- .nv.callgraph             --------------------------
	.section	.nv.callgraph,"",@"SHT_CUDA_CALLGRAPH"
	.align	4
	.sectionentsize	8
	.align		4
        /*0000*/ 	.word	0x00000000
	.align		4
        /*0004*/ 	.word	0xffffffff
	.align		4
        /*0008*/ 	.word	index@(_ZN7cutlass13device_kernelINS_4gemm6kernel13GemmUniversalIN4cute5tupleIJiiiiEEENS1_10collective13CollectiveMmaINS1_35MainloopSm100TmaUmmaWarpSpecializedILi9ELi2ELi4ENS5_IJNS4_1CILi2EEENSA_ILi1EEESC_EEEEENS5_IJNSA_ILi256EEENSA_ILi96EEENSA_ILi128EEEEEEaNS5_IJlSC_lEEEaSJ_NS4_8TiledMMAINS4_8MMA_AtomIJNS4_21SM100_MMA_S8_2x1SM_SSIaaiLi256ELi96ELNS4_4UMMA5MajorE0ELSO_0ELNSN_8SaturateE0EEEEEENS4_6LayoutINS5_IJSC_SC_SC_EEENS5_IJNSA_ILi0EEESU_SU_EEEEENS5_IJNS4_10UnderscoreESX_SX_EEEEENS4_18SM100_TMA_2SM_LOADENS4_14ComposedLayoutINS4_7SwizzleILi3ELi4ELi3EEENS4_18smem_ptr_flag_bitsILi8EEENSS_INS5_IJNSA_ILi8EEESH_EEENS5_IJSH_SC_EEEEEEEvNS4_8identityES10_S1A_vS1B_EENS_8epilogue10collective18CollectiveEpilogueINS1D_23Sm100TmaWarpSpecializedILi1ELi1ELi96ELb0ELb0EEEJNS5_IJSH_SG_SH_EEENS5_IJNSS_ISH_SC_EENSS_ISG_SC_EEEEEaSJ_aSJ_NS1D_6fusion15FusionCallbacksIS1H_NS1M_17LinearCombinationIaiaiLNS_15FloatRoundStyleE2EEES1I_S1L_JEEENS4_5SM1004TMEM4LOAD26SM100_TMEM_LOAD_32dp32b32xENS4_13SM90_TMA_LOADENS11_INS12_ILi1ELi4ELi3EEES15_NSS_INS5_IJS16_NSA_ILi32EEEEEENS5_IJS1Y_SC_EEEEEEENS4_39AutoVectorizingCopyWithAssumedAlignmentILi128EEENS4_14SM90_TMA_STOREES22_S24_S24_EEEvvEEEEvNT_6ParamsE)
	.align		4
        /*000c*/ 	.word	index@(__assertfail)
	.align		4
        /*0010*/ 	.word	0x00000000
	.align		4
        /*0014*/ 	.word	0xfffffffe
	.align		4
        /*0018*/ 	.word	0x00000000
	.align		4
        /*001c*/ 	.word	0xfffffffd
	.align		4
        /*0020*/ 	.word	0x00000000
	.align		4
        /*0024*/ 	.word	0xfffffffc


//--------------------- .nv.constant4             --------------------------
	.section	.nv.constant4,"a",@progbits
	.align	8
	.align		8
.nv.constant4:
        /*0000*/ 	.dword	__assertfail
	.align		8
        /*0008*/ 	.dword	__unnamed_1
	.align		8
        /*0010*/ 	.dword	__unnamed_2
	.align		8
        /*0018*/ 	.dword	_ZN40_INTERNAL_13339113_4_k_cu_33797c51_257754cuda3std3__45__cpo5beginE
	.align		8
        /*0020*/ 	.dword	_ZN40_INTERNAL_13339113_4_k_cu_33797c51_257754cuda3std3__45__cpo3endE
	.align		8
        /*0028*/ 	.dword	_ZN40_INTERNAL_13339113_4_k_cu_33797c51_257754cuda3std3__45__cpo6cbeginE
	.align		8
        /*0030*/ 	.dword	_ZN40_INTERNAL_13339113_4_k_cu_33797c51_257754cuda3std3__45__cpo4cendE
	.align		8
        /*0038*/ 	.dword	_ZN40_INTERNAL_13339113_4_k_cu_33797c51_257754cuda3std3__442_GLOBAL__N__13339113_4_k_cu_33797c51_257756ignoreE
	.align		8
        /*0040*/ 	.dword	_ZN40_INTERNAL_13339113_4_k_cu_33797c51_257754cuda3std3__419piecewise_constructE
	.align		8
        /*0048*/ 	.dword	_ZN40_INTERNAL_13339113_4_k_cu_33797c51_257754cuda3std3__48in_placeE
	.align		8
        /*0050*/ 	.dword	_ZN40_INTERNAL_13339113_4_k_cu_33797c51_257754cuda3std6ranges3__45__cpo4swapE
	.align		8
        /*0058*/ 	.dword	_ZN40_INTERNAL_13339113_4_k_cu_33797c51_257754cuda3std6ranges3__45__cpo9iter_moveE
	.align		8
        /*0060*/ 	.dword	_ZN40_INTERNAL_13339113_4_k_cu_33797c51_257754cute7productE
	.align		8
        /*0068*/ 	.dword	_ZN40_INTERNAL_13339113_4_k_cu_33797c51_257754cute1_E
	.align		8
        /*0070*/ 	.dword	$str$25
	.align		8
        /*0078*/ 	.dword	$str$26
	.align		8
        /*0080*/ 	.dword	$str$27
	.align		8
        /*0088*/ 	.dword	$str$28


//--------------------- .text._ZN7cutlass13device_kernelINS_4gemm6kernel13GemmUniversalIN4cute5tupleIJiiiiEEENS1_10collective13CollectiveMmaINS1_35MainloopSm100TmaUmmaWarpSpecializedILi9ELi2ELi4ENS5_IJNS4_1CILi2EEENSA_ILi1EEESC_EEEEENS5_IJNSA_ILi256EEENSA_ILi96EEENSA_ILi128EEEEEEaNS5_IJlSC_lEEEaSJ_NS4_8TiledMMAINS4_8MMA_AtomIJNS4_21SM100_MMA_S8_2x1SM_SSIaaiLi256ELi96ELNS4_4UMMA5MajorE0ELSO_0ELNSN_8SaturateE0EEEEEENS4_6LayoutINS5_IJSC_SC_SC_EEENS5_IJNSA_ILi0EEESU_SU_EEEEENS5_IJNS4_10UnderscoreESX_SX_EEEEENS4_18SM100_TMA_2SM_LOADENS4_14ComposedLayoutINS4_7SwizzleILi3ELi4ELi3EEENS4_18smem_ptr_flag_bitsILi8EEENSS_INS5_IJNSA_ILi8EEESH_EEENS5_IJSH_SC_EEEEEEEvNS4_8identityES10_S1A_vS1B_EENS_8epilogue10collective18CollectiveEpilogueINS1D_23Sm100TmaWarpSpecializedILi1ELi1ELi96ELb0ELb0EEEJNS5_IJSH_SG_SH_EEENS5_IJNSS_ISH_SC_EENSS_ISG_SC_EEEEEaSJ_aSJ_NS1D_6fusion15FusionCallbacksIS1H_NS1M_17LinearCombinationIaiaiLNS_15FloatRoundStyleE2EEES1I_S1L_JEEENS4_5SM1004TMEM4LOAD26SM100_TMEM_LOAD_32dp32b32xENS4_13SM90_TMA_LOADENS11_INS12_ILi1ELi4ELi3EEES15_NSS_INS5_IJS16_NSA_ILi32EEEEEENS5_IJS1Y_SC_EEEEEEENS4_39AutoVectorizingCopyWithAssumedAlignmentILi128EEENS4_14SM90_TMA_STOREES22_S24_S24_EEEvvEEEEvNT_6ParamsE --------------------------
	.section	.text._ZN7cutlass13device_kernelINS_4gemm6kernel13GemmUniversalIN4cute5tupleIJiiiiEEENS1_10collective13CollectiveMmaINS1_35MainloopSm100TmaUmmaWarpSpecializedILi9ELi2ELi4ENS5_IJNS4_1CILi2EEENSA_ILi1EEESC_EEEEENS5_IJNSA_ILi256EEENSA_ILi96EEENSA_ILi128EEEEEEaNS5_IJlSC_lEEEaSJ_NS4_8TiledMMAINS4_8MMA_AtomIJNS4_21SM100_MMA_S8_2x1SM_SSIaaiLi256ELi96ELNS4_4UMMA5MajorE0ELSO_0ELNSN_8SaturateE0EEEEEENS4_6LayoutINS5_IJSC_SC_SC_EEENS5_IJNSA_ILi0EEESU_SU_EEEEENS5_IJNS4_10UnderscoreESX_SX_EEEEENS4_18SM100_TMA_2SM_LOADENS4_14ComposedLayoutINS4_7SwizzleILi3ELi4ELi3EEENS4_18smem_ptr_flag_bitsILi8EEENSS_INS5_IJNSA_ILi8EEESH_EEENS5_IJSH_SC_EEEEEEEvNS4_8identityES10_S1A_vS1B_EENS_8epilogue10collective18CollectiveEpilogueINS1D_23Sm100TmaWarpSpecializedILi1ELi1ELi96ELb0ELb0EEEJNS5_IJSH_SG_SH_EEENS5_IJNSS_ISH_SC_EENSS_ISG_SC_EEEEEaSJ_aSJ_NS1D_6fusion15FusionCallbacksIS1H_NS1M_17LinearCombinationIaiaiLNS_15FloatRoundStyleE2EEES1I_S1L_JEEENS4_5SM1004TMEM4LOAD26SM100_TMEM_LOAD_32dp32b32xENS4_13SM90_TMA_LOADENS11_INS12_ILi1ELi4ELi3EEES15_NSS_INS5_IJS16_NSA_ILi32EEEEEENS5_IJS1Y_SC_EEEEEEENS4_39AutoVectorizingCopyWithAssumedAlignmentILi128EEENS4_14SM90_TMA_STOREES22_S24_S24_EEEvvEEEEvNT_6ParamsE,"ax",@progbits
	.align	128
.text._ZN7cutlass13device_kernelINS_4gemm6kernel13GemmUniversalIN4cute5tupleIJiiiiEEENS1_10collective13CollectiveMmaINS1_35MainloopSm100TmaUmmaWarpSpecializedILi9ELi2ELi4ENS5_IJNS4_1CILi2EEENSA_ILi1EEESC_EEEEENS5_IJNSA_ILi256EEENSA_ILi96EEENSA_ILi128EEEEEEaNS5_IJlSC_lEEEaSJ_NS4_8TiledMMAINS4_8MMA_AtomIJNS4_21SM100_MMA_S8_2x1SM_SSIaaiLi256ELi96ELNS4_4UMMA5MajorE0ELSO_0ELNSN_8SaturateE0EEEEEENS4_6LayoutINS5_IJSC_SC_SC_EEENS5_IJNSA_ILi0EEESU_SU_EEEEENS5_IJNS4_10UnderscoreESX_SX_EEEEENS4_18SM100_TMA_2SM_LOADENS4_14ComposedLayoutINS4_7SwizzleILi3ELi4ELi3EEENS4_18smem_ptr_flag_bitsILi8EEENSS_INS5_IJNSA_ILi8EEESH_EEENS5_IJSH_SC_EEEEEEEvNS4_8identityES10_S1A_vS1B_EENS_8epilogue10collective18CollectiveEpilogueINS1D_23Sm100TmaWarpSpecializedILi1ELi1ELi96ELb0ELb0EEEJNS5_IJSH_SG_SH_EEENS5_IJNSS_ISH_SC_EENSS_ISG_SC_EEEEEaSJ_aSJ_NS1D_6fusion15FusionCallbacksIS1H_NS1M_17LinearCombinationIaiaiLNS_15FloatRoundStyleE2EEES1I_S1L_JEEENS4_5SM1004TMEM4LOAD26SM100_TMEM_LOAD_32dp32b32xENS4_13SM90_TMA_LOADENS11_INS12_ILi1ELi4ELi3EEES15_NSS_INS5_IJS16_NSA_ILi32EEEEEENS5_IJS1Y_SC_EEEEEEENS4_39AutoVectorizingCopyWithAssumedAlignmentILi128EEENS4_14SM90_TMA_STOREES22_S24_S24_EEEvvEEEEvNT_6ParamsE:
        .type           _ZN7cutlass13device_kernelINS_4gemm6kernel13GemmUniversalIN4cute5tupleIJiiiiEEENS1_10collective13CollectiveMmaINS1_35MainloopSm100TmaUmmaWarpSpecializedILi9ELi2ELi4ENS5_IJNS4_1CILi2EEENSA_ILi1EEESC_EEEEENS5_IJNSA_ILi256EEENSA_ILi96EEENSA_ILi128EEEEEEaNS5_IJlSC_lEEEaSJ_NS4_8TiledMMAINS4_8MMA_AtomIJNS4_21SM100_MMA_S8_2x1SM_SSIaaiLi256ELi96ELNS4_4UMMA5MajorE0ELSO_0ELNSN_8SaturateE0EEEEEENS4_6LayoutINS5_IJSC_SC_SC_EEENS5_IJNSA_ILi0EEESU_SU_EEEEENS5_IJNS4_10UnderscoreESX_SX_EEEEENS4_18SM100_TMA_2SM_LOADENS4_14ComposedLayoutINS4_7SwizzleILi3ELi4ELi3EEENS4_18smem_ptr_flag_bitsILi8EEENSS_INS5_IJNSA_ILi8EEESH_EEENS5_IJSH_SC_EEEEEEEvNS4_8identityES10_S1A_vS1B_EENS_8epilogue10collective18CollectiveEpilogueINS1D_23Sm100TmaWarpSpecializedILi1ELi1ELi96ELb0ELb0EEEJNS5_IJSH_SG_SH_EEENS5_IJNSS_ISH_SC_EENSS_ISG_SC_EEEEEaSJ_aSJ_NS1D_6fusion15FusionCallbacksIS1H_NS1M_17LinearCombinationIaiaiLNS_15FloatRoundStyleE2EEES1I_S1L_JEEENS4_5SM1004TMEM4LOAD26SM100_TMEM_LOAD_32dp32b32xENS4_13SM90_TMA_LOADENS11_INS12_ILi1ELi4ELi3EEES15_NSS_INS5_IJS16_NSA_ILi32EEEEEENS5_IJS1Y_SC_EEEEEEENS4_39AutoVectorizingCopyWithAssumedAlignmentILi128EEENS4_14SM90_TMA_STOREES22_S24_S24_EEEvvEEEEvNT_6ParamsE,@function
        .size           _ZN7cutlass13device_kernelINS_4gemm6kernel13GemmUniversalIN4cute5tupleIJiiiiEEENS1_10collective13CollectiveMmaINS1_35MainloopSm100TmaUmmaWarpSpecializedILi9ELi2ELi4ENS5_IJNS4_1CILi2EEENSA_ILi1EEESC_EEEEENS5_IJNSA_ILi256EEENSA_ILi96EEENSA_ILi128EEEEEEaNS5_IJlSC_lEEEaSJ_NS4_8TiledMMAINS4_8MMA_AtomIJNS4_21SM100_MMA_S8_2x1SM_SSIaaiLi256ELi96ELNS4_4UMMA5MajorE0ELSO_0ELNSN_8SaturateE0EEEEEENS4_6LayoutINS5_IJSC_SC_SC_EEENS5_IJNSA_ILi0EEESU_SU_EEEEENS5_IJNS4_10UnderscoreESX_SX_EEEEENS4_18SM100_TMA_2SM_LOADENS4_14ComposedLayoutINS4_7SwizzleILi3ELi4ELi3EEENS4_18smem_ptr_flag_bitsILi8EEENSS_INS5_IJNSA_ILi8EEESH_EEENS5_IJSH_SC_EEEEEEEvNS4_8identityES10_S1A_vS1B_EENS_8epilogue10collective18CollectiveEpilogueINS1D_23Sm100TmaWarpSpecializedILi1ELi1ELi96ELb0ELb0EEEJNS5_IJSH_SG_SH_EEENS5_IJNSS_ISH_SC_EENSS_ISG_SC_EEEEEaSJ_aSJ_NS1D_6fusion15FusionCallbacksIS1H_NS1M_17LinearCombinationIaiaiLNS_15FloatRoundStyleE2EEES1I_S1L_JEEENS4_5SM1004TMEM4LOAD26SM100_TMEM_LOAD_32dp32b32xENS4_13SM90_TMA_LOADENS11_INS12_ILi1ELi4ELi3EEES15_NSS_INS5_IJS16_NSA_ILi32EEEEEENS5_IJS1Y_SC_EEEEEEENS4_39AutoVectorizingCopyWithAssumedAlignmentILi128EEENS4_14SM90_TMA_STOREES22_S24_S24_EEEvvEEEEvNT_6ParamsE,(.L_x_167 - _ZN7cutlass13device_kernelINS_4gemm6kernel13GemmUniversalIN4cute5tupleIJiiiiEEENS1_10collective13CollectiveMmaINS1_35MainloopSm100TmaUmmaWarpSpecializedILi9ELi2ELi4ENS5_IJNS4_1CILi2EEENSA_ILi1EEESC_EEEEENS5_IJNSA_ILi256EEENSA_ILi96EEENSA_ILi128EEEEEEaNS5_IJlSC_lEEEaSJ_NS4_8TiledMMAINS4_8MMA_AtomIJNS4_21SM100_MMA_S8_2x1SM_SSIaaiLi256ELi96ELNS4_4UMMA5MajorE0ELSO_0ELNSN_8SaturateE0EEEEEENS4_6LayoutINS5_IJSC_SC_SC_EEENS5_IJNSA_ILi0EEESU_SU_EEEEENS5_IJNS4_10UnderscoreESX_SX_EEEEENS4_18SM100_TMA_2SM_LOADENS4_14ComposedLayoutINS4_7SwizzleILi3ELi4ELi3EEENS4_18smem_ptr_flag_bitsILi8EEENSS_INS5_IJNSA_ILi8EEESH_EEENS5_IJSH_SC_EEEEEEEvNS4_8identityES10_S1A_vS1B_EENS_8epilogue10collective18CollectiveEpilogueINS1D_23Sm100TmaWarpSpecializedILi1ELi1ELi96ELb0ELb0EEEJNS5_IJSH_SG_SH_EEENS5_IJNSS_ISH_SC_EENSS_ISG_SC_EEEEEaSJ_aSJ_NS1D_6fusion15FusionCallbacksIS1H_NS1M_17LinearCombinationIaiaiLNS_15FloatRoundStyleE2EEES1I_S1L_JEEENS4_5SM1004TMEM4LOAD26SM100_TMEM_LOAD_32dp32b32xENS4_13SM90_TMA_LOADENS11_INS12_ILi1ELi4ELi3EEES15_NSS_INS5_IJS16_NSA_ILi32EEEEEENS5_IJS1Y_SC_EEEEEEENS4_39AutoVectorizingCopyWithAssumedAlignmentILi128EEENS4_14SM90_TMA_STOREES22_S24_S24_EEEvvEEEEvNT_6ParamsE)
        .other          _ZN7cutlass13device_kernelINS_4gemm6kernel13GemmUniversalIN4cute5tupleIJiiiiEEENS1_10collective13CollectiveMmaINS1_35MainloopSm100TmaUmmaWarpSpecializedILi9ELi2ELi4ENS5_IJNS4_1CILi2EEENSA_ILi1EEESC_EEEEENS5_IJNSA_ILi256EEENSA_ILi96EEENSA_ILi128EEEEEEaNS5_IJlSC_lEEEaSJ_NS4_8TiledMMAINS4_8MMA_AtomIJNS4_21SM100_MMA_S8_2x1SM_SSIaaiLi256ELi96ELNS4_4UMMA5MajorE0ELSO_0ELNSN_8SaturateE0EEEEEENS4_6LayoutINS5_IJSC_SC_SC_EEENS5_IJNSA_ILi0EEESU_SU_EEEEENS5_IJNS4_10UnderscoreESX_SX_EEEEENS4_18SM100_TMA_2SM_LOADENS4_14ComposedLayoutINS4_7SwizzleILi3ELi4ELi3EEENS4_18smem_ptr_flag_bitsILi8EEENSS_INS5_IJNSA_ILi8EEESH_EEENS5_IJSH_SC_EEEEEEEvNS4_8identityES10_S1A_vS1B_EENS_8epilogue10collective18CollectiveEpilogueINS1D_23Sm100TmaWarpSpecializedILi1ELi1ELi96ELb0ELb0EEEJNS5_IJSH_SG_SH_EEENS5_IJNSS_ISH_SC_EENSS_ISG_SC_EEEEEaSJ_aSJ_NS1D_6fusion15FusionCallbacksIS1H_NS1M_17LinearCombinationIaiaiLNS_15FloatRoundStyleE2EEES1I_S1L_JEEENS4_5SM1004TMEM4LOAD26SM100_TMEM_LOAD_32dp32b32xENS4_13SM90_TMA_LOADENS11_INS12_ILi1ELi4ELi3EEES15_NSS_INS5_IJS16_NSA_ILi32EEEEEENS5_IJS1Y_SC_EEEEEEENS4_39AutoVectorizingCopyWithAssumedAlignmentILi128EEENS4_14SM90_TMA_STOREES22_S24_S24_EEEvvEEEEvNT_6ParamsE,@"STO_CUDA_ENTRY STV_DEFAULT"
_ZN7cutlass13device_kernelINS_4gemm6kernel13GemmUniversalIN4cute5tupleIJiiiiEEENS1_10collective13CollectiveMmaINS1_35MainloopSm100TmaUmmaWarpSpecializedILi9ELi2ELi4ENS5_IJNS4_1CILi2EEENSA_ILi1EEESC_EEEEENS5_IJNSA_ILi256EEENSA_ILi96EEENSA_ILi128EEEEEEaNS5_IJlSC_lEEEaSJ_NS4_8TiledMMAINS4_8MMA_AtomIJNS4_21SM100_MMA_S8_2x1SM_SSIaaiLi256ELi96ELNS4_4UMMA5MajorE0ELSO_0ELNSN_8SaturateE0EEEEEENS4_6LayoutINS5_IJSC_SC_SC_EEENS5_IJNSA_ILi0EEESU_SU_EEEEENS5_IJNS4_10UnderscoreESX_SX_EEEEENS4_18SM100_TMA_2SM_LOADENS4_14ComposedLayoutINS4_7SwizzleILi3ELi4ELi3EEENS4_18smem_ptr_flag_bitsILi8EEENSS_INS5_IJNSA_ILi8EEESH_EEENS5_IJSH_SC_EEEEEEEvNS4_8identityES10_S1A_vS1B_EENS_8epilogue10collective18CollectiveEpilogueINS1D_23Sm100TmaWarpSpecializedILi1ELi1ELi96ELb0ELb0EEEJNS5_IJSH_SG_SH_EEENS5_IJNSS_ISH_SC_EENSS_ISG_SC_EEEEEaSJ_aSJ_NS1D_6fusion15FusionCallbacksIS1H_NS1M_17LinearCombinationIaiaiLNS_15FloatRoundStyleE2EEES1I_S1L_JEEENS4_5SM1004TMEM4LOAD26SM100_TMEM_LOAD_32dp32b32xENS4_13SM90_TMA_LOADENS11_INS12_ILi1ELi4ELi3EEES15_NSS_INS5_IJS16_NSA_ILi32EEEEEENS5_IJS1Y_SC_EEEEEEENS4_39AutoVectorizingCopyWithAssumedAlignmentILi128EEENS4_14SM90_TMA_STOREES22_S24_S24_EEEvvEEEEvNT_6ParamsE:
[----:B------:R-:W1:Y:S01]  /*0000*/  LDC R1, c[0x0][0x37c] ;  /* 0x0000df00ff017b82 */ /* 0x000e620000000800 */
[----:B------:R-:W2:Y:S01]  /*0010*/  S2R R238, SR_TID.X ;  /* 0x0000000000ee7919 */ /* 0x000ea20000002100 */
[----:B------:R-:W3:Y:S06]  /*0020*/  LDCU.64 UR4, c[0x0][0x890] ;  /* 0x00011200ff0477ac */ /* 0x000eec0008000a00 */
[----:B------:R-:W4:Y:S01]  /*0030*/  S2UR UR37, SR_CgaCtaId ;  /* 0x00000000002579c3 */ /* 0x000f220000008800 */
[----:B------:R-:W-:Y:S02]  /*0040*/  PRMT R234, RZ, 0x7610, R234 ;  /* 0x00007610ffea7816 */ /* 0x000fe400000000ea */
[----:B------:R-:W-:Y:S01]  /*0050*/  ELECT P1, URZ, PT ;  /* 0x0000000000ff782f */ /* 0x000fe20003820000 */
[----:B------:R-:W1:Y:S01]  /*0060*/  LDCU.64 UR40, c[0x0][0x358] ;  /* 0x00006b00ff2877ac */ /* 0x000e620008000a00 */
[----:B---3--:R-:W-:-:S04]  /*0070*/  UISETP.NE.U32.AND UP0, UPT, UR4, URZ, UPT ;  /* 0x000000ff0400728c */ /* 0x008fc8000bf05070 */
[----:B------:R-:W-:Y:S02]  /*0080*/  UISETP.NE.AND.EX UP0, UPT, UR5, URZ, UPT, UP0 ;  /* 0x000000ff0500728c */ /* 0x000fe4000bf05300 */
[----:B----4-:R-:W-:Y:S02]  /*0090*/  ULOP3.LUT UR9, UR37, 0x1, URZ, 0xc0, !UPT ;  /* 0x0000000125097892 */ /* 0x010fe4000f8ec0ff */
[----:B------:R-:W-:Y:S01]  /*00a0*/  ULOP3.LUT UR8, UR37, 0x1, URZ, 0x3c, !UPT ;  /* 0x0000000125087892 */ /* 0x000fe2000f8e3cff */
[----:B--2---:R-:W-:-:S05]  /*00b0*/  SHF.R.U32.HI R241, RZ, 0x5, R238 ;  /* 0x00000005fff17819 */ /* 0x004fca00000116ee */
[----:B------:R-:W2:Y:S02]  /*00c0*/  SHFL.IDX PT, R0, R241, RZ, 0x1f ;  /* 0x00001ffff1007589 */ /* 0x000ea400000e0000 */
[----:B--2---:R-:W-:Y:S01]  /*00d0*/  R2UR UR10, R0 ;  /* 0x00000000000a72ca */ /* 0x004fe200000e0000 */
[----:B-1----:R-:W-:-:S14]  /*00e0*/  BRA.U UP0, `(.L_x_0) ;  /* 0x00000001002c7547 */ /* 0x002fdc000b800000 */
[----:B------:R-:W1:Y:S02]  /*00f0*/  LDCU.64 UR6, c[0x0][0x888] ;  /* 0x00011100ff0677ac */ /* 0x000e640008000a00 */
[----:B-1----:R-:W-:-:S04]  /*0100*/  UISETP.NE.U32.AND UP0, UPT, UR6, URZ, UPT ;  /* 0x000000ff0600728c */ /* 0x002fc8000bf05070 */
[----:B------:R-:W-:-:S09]  /*0110*/  UISETP.NE.AND.EX UP0, UPT, UR7, URZ, UPT, UP0 ;  /* 0x000000ff0700728c */ /* 0x000fd2000bf05300 */
[----:B------:R-:W-:Y:S05]  /*0120*/  BRA.U !UP0, `(.L_x_1) ;  /* 0x0000000108107547 */ /* 0x000fea000b800000 */
[----:B------:R-:W1:Y:S02]  /*0130*/  LDC.64 R110, c[0x0][0x888] ;  /* 0x00022200ff6e7b82 */ /* 0x000e640000000a00 */
[----:B-1----:R1:W5:Y:S01]  /*0140*/  LDG.E R110, desc[UR40][R110.64] ;  /* 0x000000286e6e7981 */ /* 0x002362000c1e1900 */
[----:B------:R-:W-:Y:S01]  /*0150*/  HFMA2 R234, -RZ, RZ, 0, 5.9604644775390625e-08 ;  /* 0x00000001ffea7431 */ /* 0x000fe200000001ff */
[----:B------:R-:W-:Y:S05]  /*0160*/  BRA `(.L_x_0) ;  /* 0x00000000000c7947 */ /* 0x000fea0003800000 */
.L_x_1:
[----:B------:R-:W1:Y:S01]  /*0170*/  LDCU UR6, c[0x0][0x880] ;  /* 0x00011000ff0677ac */ /* 0x000e620008000800 */
[----:B------:R-:W-:Y:S01]  /*0180*/  HFMA2 R234, -RZ, RZ, 0, 5.9604644775390625e-08 ;  /* 0x00000001ffea7431 */ /* 0x000fe200000001ff */
[----:B-1----:R-:W-:-:S07]  /*0190*/  MOV R110, UR6 ;  /* 0x00000006006e7c02 */ /* 0x002fce0008000f00 */
.L_x_0:
[----:B------:R-:W2:Y:S02]  /*01a0*/  LDCU.64 UR6, c[0x0][0x8b0] ;  /* 0x00011600ff0677ac */ /* 0x000ea40008000a00 */
[----:B--2---:R-:W-:-:S04]  /*01b0*/  UISETP.NE.U32.AND UP0, UPT, UR6, URZ, UPT ;  /* 0x000000ff0600728c */ /* 0x004fc8000bf05070 */
[----:B------:R-:W-:-:S09]  /*01c0*/  UISETP.NE.AND.EX UP0, UPT, UR7, URZ, UPT, UP0 ;  /* 0x000000ff0700728c */ /* 0x000fd2000bf05300 */
[----:B------:R-:W-:Y:S05]  /*01d0*/  BRA.U UP0, `(.L_x_2) ;  /* 0x0000000100247547 */ /* 0x000fea000b800000 */
[----:B------:R-:W2:Y:S02]  /*01e0*/  LDCU.64 UR6, c[0x0][0x8a8] ;  /* 0x00011500ff0677ac */ /* 0x000ea40008000a00 */
[----:B--2---:R-:W-:-:S04]  /*01f0*/  UISETP.NE.U32.AND UP0, UPT, UR6, URZ, UPT ;  /* 0x000000ff0600728c */ /* 0x004fc8000bf05070 */
[----:B------:R-:W-:-:S09]  /*0200*/  UISETP.NE.AND.EX UP0, UPT, UR7, URZ, UPT, UP0 ;  /* 0x000000ff0700728c */ /* 0x000fd2000bf05300 */
[----:B------:R-:W-:Y:S05]  /*0210*/  BRA.U !UP0, `(.L_x_3) ;  /* 0x00000001080c7547 */ /* 0x000fea000b800000 */
[----:B------:R-:W2:Y:S02]  /*0220*/  LDC.64 R106, c[0x0][0x8a8] ;  /* 0x00022a00ff6a7b82 */ /* 0x000ea40000000a00 */
[----:B--2---:R2:W5:Y:S01]  /*0230*/  LDG.E R106, desc[UR40][R106.64] ;  /* 0x000000286a6a7981 */ /* 0x004562000c1e1900 */
[----:B------:R-:W-:Y:S05]  /*0240*/  BRA `(.L_x_2) ;  /* 0x0000000000087947 */ /* 0x000fea0003800000 */
.L_x_3:
[----:B------:R-:W2:Y:S02]  /*0250*/  LDCU UR6, c[0x0][0x8a0] ;  /* 0x00011400ff0677ac */ /* 0x000ea40008000800 */
[----:B--2---:R-:W-:Y:S02]  /*0260*/  MOV R106, UR6 ;  /* 0x00000006006a7c02 */ /* 0x004fe40008000f00 */
.L_x_2:
[----:B------:R-:W-:Y:S01]  /*0270*/  IMAD.U32 R0, RZ, RZ, UR10 ;  /* 0x0000000aff007e24 */ /* 0x000fe2000f8e00ff */
[----:B------:R-:W-:Y:S04]  /*0280*/  BSSY.RECONVERGENT B0, `(.L_x_4) ;  /* 0x000000c000007945 */ /* 0x000fe80003800200 */
[C---:B------:R-:W-:Y:S02]  /*0290*/  ISETP.NE.OR P2, PT, R0.reuse, 0x1, !P1 ;  /* 0x000000010000780c */ /* 0x040fe40004f45670 */
[----:B------:R-:W-:-:S11]  /*02a0*/  ISETP.NE.OR P0, PT, R0, 0x3, !P1 ;  /* 0x000000030000780c */ /* 0x000fd60004f05670 */
[----:B------:R-:W-:Y:S05]  /*02b0*/  @P2 BRA `(.L_x_5) ;  /* 0x0000000000202947 */ /* 0x000fea0003800000 */
[----:B------:R-:W3:Y:S02]  /*02c0*/  LDCU.64 UR6, c[0x0][0x348] ;  /* 0x00006900ff0677ac */ /* 0x000ee40008000a00 */
[----:B---3--:R-:W-:Y:S02]  /*02d0*/  UIADD3 UR12, UP1, UPT, UR6, 0x80, URZ ;  /* 0x00000080060c7890 */ /* 0x008fe4000ff3e0ff */
[----:B------:R-:W-:Y:S02]  /*02e0*/  UIADD3 UR6, UP0, UPT, UR6, 0x180, URZ ;  /* 0x0000018006067890 */ /* 0x000fe4000ff1e0ff */
[----:B------:R-:W-:Y:S02]  /*02f0*/  UIADD3.X UR13, UPT, UPT, URZ, UR7, URZ, UP1, !UPT ;  /* 0x00000007ff0d7290 */ /* 0x000fe40008ffe4ff */
[----:B------:R-:W-:-:S07]  /*0300*/  UIADD3.X UR7, UPT, UPT, URZ, UR7, URZ, UP0, !UPT ;  /* 0x00000007ff077290 */ /* 0x000fce00087fe4ff */
[----:B------:R3:W-:Y:S02]  /*0310*/  UTMACCTL.PF [UR12] ;  /* 0x000000000c0079b9 */ /* 0x0007e40008040000 */
[----:B------:R3:W-:Y:S02]  /*0320*/  UTMACCTL.PF [UR6] ;  /* 0x00000000060079b9 */ /* 0x0007e40008040000 */
[----:B---3--:R-:W-:Y:S01]  /*0330*/  NOP ;  /* 0x0000000000007918 */ /* 0x008fe20000000000 */
.L_x_5:
[----:B------:R-:W-:Y:S05]  /*0340*/  BSYNC.RECONVERGENT B0 ;  /* 0x0000000000007941 */ /* 0x000fea0003800200 */
.L_x_4:
[----:B------:R-:W-:Y:S04]  /*0350*/  BSSY.RECONVERGENT B0, `(.L_x_6) ;  /* 0x000000a000007945 */ /* 0x000fe80003800200 */
        /* <DEDUP_REMOVED lines=9> */
.L_x_7:
[----:B------:R-:W-:Y:S05]  /*03f0*/  BSYNC.RECONVERGENT B0 ;  /* 0x0000000000007941 */ /* 0x000fea0003800200 */
.L_x_6:
[----:B------:R-:W3:Y:S01]  /*0400*/  LDCU.64 UR6, c[0x0][0x888] ;  /* 0x00011100ff0677ac */ /* 0x000ee20008000a00 */
[----:B------:R-:W-:Y:S02]  /*0410*/  UISETP.EQ.U32.AND UP1, UPT, UR4, URZ, UPT ;  /* 0x000000ff0400728c */ /* 0x000fe4000bf22070 */
[----:B------:R-:W-:Y:S02]  /*0420*/  UPLOP3.LUT UP5, UPT, UPT, UPT, UPT, 0x80, 0x8 ;  /* 0x000000000008789c */ /* 0x000fe40003faf070 */
[----:B---3--:R-:W-:-:S04]  /*0430*/  UISETP.NE.U32.AND UP0, UPT, UR6, URZ, UPT ;  /* 0x000000ff0600728c */ /* 0x008fc8000bf05070 */
[----:B------:R-:W-:-:S04]  /*0440*/  UISETP.NE.AND.EX UP0, UPT, UR7, URZ, UPT, UP0 ;  /* 0x000000ff0700728c */ /* 0x000fc8000bf05300 */
[----:B------:R-:W-:-:S04]  /*0450*/  UISETP.EQ.OR.EX UP2, UPT, UR5, URZ, !UP0, UP1 ;  /* 0x000000ff0500728c */ /* 0x000fc8000c742710 */
[----:B------:R-:W-:-:S05]  /*0460*/  UP2UR UR44, UPR, URZ, 0x4 ;  /* 0x00000004ff2c7883 */ /* 0x000fca0008000000 */
[----:B------:R-:W-:Y:S07]  /*0470*/  BRA.U !UP2, `(.L_x_8) ;  /* 0x000000010a207547 */ /* 0x000fee000b800000 */
[----:B-----5:R-:W-:Y:S01]  /*0480*/  R2UR UR6, R110 ;  /* 0x000000006e0672ca */ /* 0x020fe200000e0000 */
[----:B------:R-:W-:Y:S02]  /*0490*/  UISETP.NE.U32.AND UP2, UPT, UR4, URZ, UPT ;  /* 0x000000ff0400728c */ /* 0x000fe4000bf45070 */
[----:B------:R-:W-:Y:S02]  /*04a0*/  USEL UR4, URZ, 0xffffffff, UP0 ;  /* 0xffffffffff047887 */ /* 0x000fe40008000000 */
[----:B------:R-:W-:-:S08]  /*04b0*/  UISETP.NE.AND.EX UP2, UPT, UR5, URZ, UPT, UP2 ;  /* 0x000000ff0500728c */ /* 0x000fd0000bf45320 */
[----:B------:R-:W-:-:S04]  /*04c0*/  UISETP.NE.AND UP1, UPT, UR6, URZ, UPT ;  /* 0x000000ff0600728c */ /* 0x000fc8000bf25270 */
[----:B------:R-:W-:-:S04]  /*04d0*/  @!UP2 USEL UR4, URZ, 0xffffffff, UP1 ;  /* 0xffffffffff04a887 */ /* 0x000fc80008800000 */
[----:B------:R-:W-:-:S04]  /*04e0*/  ULOP3.LUT UR4, UR4, 0x1, URZ, 0xc0, !UPT ;  /* 0x0000000104047892 */ /* 0x000fc8000f8ec0ff */
[----:B------:R-:W-:-:S11]  /*04f0*/  UISETP.NE.U32.AND UP5, UPT, UR4, 0x1, UPT ;  /* 0x000000010400788c */ /* 0x000fd6000bfa5070 */
.L_x_8:
[----:B------:R-:W3:Y:S01]  /*0500*/  SHFL.IDX PT, R0, R241, RZ, 0x1f ;  /* 0x00001ffff1007589 */ /* 0x000ee200000e0000 */
[----:B------:R-:W-:-:S04]  /*0510*/  UISETP.NE.AND UP1, UPT, UR10, 0x2, UPT ;  /* 0x000000020a00788c */ /* 0x000fc8000bf25270 */
[----:B------:R-:W-:Y:S02]  /*0520*/  UISETP.EQ.AND UP2, UPT, UR9, URZ, !UP1 ;  /* 0x000000ff0900728c */ /* 0x000fe4000cf42270 */
[----:B------:R-:W-:-:S04]  /*0530*/  USEL UR14, URZ, 0x1, UP1 ;  /* 0x00000001ff0e7887 */ /* 0x000fc80008800000 */
[----:B------:R-:W-:Y:S02]  /*0540*/  PLOP3.LUT P5, PT, P1, PT, UP2, 0x80, 0x8 ;  /* 0x000000000008781c */ /* 0x000fe40000faf028 */
[----:B---3--:R-:W-:-:S13]  /*0550*/  ISETP.NE.AND P0, PT, R0, RZ, PT ;  /* 0x000000ff0000720c */ /* 0x008fda0003f05270 */
[----:B------:R-:W-:Y:S05]  /*0560*/  @P0 BRA `(.L_x_9) ;  /* 0x0000000000780947 */ /* 0x000fea0003800000 */
[----:B------:R-:W-:Y:S01]  /*0570*/  ELECT P0, URZ, PT ;  /* 0x0000000000ff782f */ /* 0x000fe20003800000 */
[----:B------:R-:W-:-:S12]  /*0580*/  BSSY.RECONVERGENT B0, `(.L_x_9) ;  /* 0x000001c000007945 */ /* 0x000fd80003800200 */
[----:B------:R-:W-:Y:S05]  /*0590*/  @!P0 BRA `(.L_x_10) ;  /* 0x0000000000688947 */ /* 0x000fea0003800000 */
[----:B------:R-:W-:Y:S01]  /*05a0*/  UMOV UR5, 0x400 ;  /* 0x0000040000057882 */ /* 0x000fe20000000000 */
[----:B------:R-:W-:Y:S01]  /*05b0*/  UMOV UR4, 0x1 ;  /* 0x0000000100047882 */ /* 0x000fe20000000000 */
[----:B------:R-:W-:Y:S02]  /*05c0*/  ULEA UR5, UR37, UR5, 0x18 ;  /* 0x0000000525057291 */ /* 0x000fe4000f8ec0ff */
[----:B------:R-:W-:-:S04]  /*05d0*/  UIADD3 UR6, UPT, UPT, -UR4, 0x100000, URZ ;  /* 0x0010000004067890 */ /* 0x000fc8000fffe1ff */
[----:B------:R-:W-:Y:S02]  /*05e0*/  USHF.L.U32 UR7, UR6, 0xb, URZ ;  /* 0x0000000b06077899 */ /* 0x000fe400080006ff */
[----:B------:R-:W-:Y:S01]  /*05f0*/  USHF.L.U32 UR6, UR6, 0x1, URZ ;  /* 0x0000000106067899 */ /* 0x000fe200080006ff */
[----:B------:R-:W3:Y:S11]  /*0600*/  FENCE.VIEW.ASYNC.S ;  /* 0x00000000000073c6 */ /* 0x000ef60000000000 */
[----:B---3--:R3:W4:Y:S01]  /*0610*/  SYNCS.EXCH.64 URZ, [UR5], UR6 ;  /* 0x0000000605ff75b2 */ /* 0x0087220008000100 */
[----:B------:R3:W1:Y:S01]  /*0620*/  SYNCS.EXCH.64 URZ, [UR5+0x48], UR6 ;  /* 0x0000480605ff75b2 */ /* 0x0006620008000100 */
        /* <DEDUP_REMOVED lines=15> */
[----:B------:R3:W1:Y:S02]  /*0720*/  SYNCS.EXCH.64 URZ, [UR5+0x88], UR6 ;  /* 0x0000880605ff75b2 */ /* 0x0006640008000100 */
[----:B---3--:R-:W-:Y:S01]  /*0730*/  NOP ;  /* 0x0000000000007918 */ /* 0x008fe20000000000 */
.L_x_10:
[----:B------:R-:W-:Y:S05]  /*0740*/  BSYNC.RECONVERGENT B0 ;  /* 0x0000000000007941 */ /* 0x000fea0003800200 */
.L_x_9:
[----:B------:R-:W3:Y:S01]  /*0750*/  SHFL.IDX PT, R0, R241, RZ, 0x1f ;  /* 0x00001ffff1007589 */ /* 0x000ee200000e0000 */
[----:B------:R-:W-:Y:S01]  /*0760*/  NOP ;  /* 0x0000000000007918 */ /* 0x000fe20000000000 */
[----:B---3--:R-:W-:-:S13]  /*0770*/  ISETP.NE.AND P0, PT, R0, 0x1, PT ;  /* 0x000000010000780c */ /* 0x008fda0003f05270 */
[----:B------:R-:W-:Y:S05]  /*0780*/  @P0 BRA `(.L_x_11) ;  /* 0x00000000003c0947 */ /* 0x000fea0003800000 */
[----:B------:R-:W-:Y:S01]  /*0790*/  UMOV UR6, 0x400 ;  /* 0x0000040000067882 */ /* 0x000fe20000000000 */
[----:B------:R-:W-:Y:S01]  /*07a0*/  UMOV UR5, 0x20 ;  /* 0x0000002000057882 */ /* 0x000fe20000000000 */
[----:B------:R-:W-:Y:S01]  /*07b0*/  UMOV UR4, 0x80 ;  /* 0x0000008000047882 */ /* 0x000fe20000000000 */
[----:B------:R-:W-:Y:S02]  /*07c0*/  ULEA UR6, UR37, UR6, 0x18 ;  /* 0x0000000625067291 */ /* 0x000fe4000f8ec0ff */
[----:B------:R-:W-:-:S04]  /*07d0*/  UIADD3 UR12, UPT, UPT, -UR5, 0x100000, URZ ;  /* 0x00100000050c7890 */ /* 0x000fc8000fffe1ff */
[----:B------:R-:W-:Y:S02]  /*07e0*/  USHF.L.U32 UR13, UR12, 0xb, URZ ;  /* 0x0000000b0c0d7899 */ /* 0x000fe400080006ff */
[----:B------:R-:W-:Y:S02]  /*07f0*/  USHF.L.U32 UR12, UR12, 0x1, URZ ;  /* 0x000000010c0c7899 */ /* 0x000fe400080006ff */
[----:B------:R-:W-:-:S04]  /*0800*/  UIADD3 UR4, UPT, UPT, -UR4, 0x100000, URZ ;  /* 0x0010000004047890 */ /* 0x000fc8000fffe1ff */
[----:B------:R-:W-:Y:S02]  /*0810*/  USHF.L.U32 UR5, UR4, 0xb, URZ ;  /* 0x0000000b04057899 */ /* 0x000fe400080006ff */
[----:B------:R-:W-:Y:S01]  /*0820*/  USHF.L.U32 UR4, UR4, 0x1, URZ ;  /* 0x0000000104047899 */ /* 0x000fe200080006ff */
[----:B------:R-:W-:Y:S01]  /*0830*/  ELECT P0, URZ, PT ;  /* 0x0000000000ff782f */ /* 0x000fe20003800000 */
[----:B------:R-:W3:Y:S02]  /*0840*/  FENCE.VIEW.ASYNC.S ;  /* 0x00000000000073c6 */ /* 0x000ee40000000000 */
[----:B---3--:R3:W1:Y:S08]  /*0850*/  SYNCS.EXCH.64 URZ, [UR6+0x90], UR12 ;  /* 0x0000900c06ff75b2 */ /* 0x0086700008000100 */
[----:B------:R3:W1:Y:S01]  /*0860*/  SYNCS.EXCH.64 URZ, [UR6+0x98], UR4 ;  /* 0x0000980406ff75b2 */ /* 0x0006620008000100 */
[----:B------:R-:W-:Y:S01]  /*0870*/  NOP ;  /* 0x0000000000007918 */ /* 0x000fe20000000000 */
.L_x_11:
[----:B------:R-:W2:Y:S01]  /*0880*/  SHFL.IDX PT, R0, R241, RZ, 0x1f ;  /* 0x00001ffff1007589 */ /* 0x000ea200000e0000 */
[----:B------:R-:W-:Y:S01]  /*0890*/  NOP ;  /* 0x0000000000007918 */ /* 0x000fe20000000000 */
[----:B--2---:R-:W-:-:S13]  /*08a0*/  ISETP.NE.AND P0, PT, R0, 0x3, PT ;  /* 0x000000030000780c */ /* 0x004fda0003f05270 */
[----:B------:R-:W-:Y:S05]  /*08b0*/  @P0 BRA `(.L_x_12) ;  /* 0x00000000002c0947 */ /* 0x000fea0003800000 */
[----:B---3--:R-:W-:Y:S01]  /*08c0*/  UMOV UR5, 0x400 ;  /* 0x0000040000057882 */ /* 0x008fe20000000000 */
[----:B------:R-:W-:Y:S01]  /*08d0*/  UMOV UR4, 0x20 ;  /* 0x0000002000047882 */ /* 0x000fe20000000000 */
[----:B------:R-:W-:Y:S02]  /*08e0*/  ULEA UR5, UR37, UR5, 0x18 ;  /* 0x0000000525057291 */ /* 0x000fe4000f8ec0ff */
[----:B------:R-:W-:-:S04]  /*08f0*/  UIADD3 UR6, UPT, UPT, -UR4, 0x100000, URZ ;  /* 0x0010000004067890 */ /* 0x000fc8000fffe1ff */
[----:B------:R-:W-:Y:S02]  /*0900*/  USHF.L.U32 UR7, UR6, 0xb, URZ ;  /* 0x0000000b06077899 */ /* 0x000fe400080006ff */
[----:B------:R-:W-:Y:S01]  /*0910*/  USHF.L.U32 UR6, UR6, 0x1, URZ ;  /* 0x0000000106067899 */ /* 0x000fe200080006ff */
[----:B------:R-:W-:Y:S01]  /*0920*/  ELECT P0, URZ, PT ;  /* 0x0000000000ff782f */ /* 0x000fe20003800000 */
[----:B------:R-:W2:Y:S10]  /*0930*/  FENCE.VIEW.ASYNC.S ;  /* 0x00000000000073c6 */ /* 0x000eb40000000000 */
[----:B--2---:R2:W3:Y:S01]  /*0940*/  SYNCS.EXCH.64 URZ, [UR5+0xa0], UR6 ;  /* 0x0000a00605ff75b2 */ /* 0x0044e20008000100 */
[----:B------:R2:W1:Y:S01]  /*0950*/  SYNCS.EXCH.64 URZ, [UR5+0xa8], UR6 ;  /* 0x0000a80605ff75b2 */ /* 0x0004620008000100 */
[----:B------:R-:W-:Y:S01]  /*0960*/  NOP ;  /* 0x0000000000007918 */ /* 0x000fe20000000000 */
.L_x_12:
[----:B------:R-:W4:Y:S01]  /*0970*/  SHFL.IDX PT, R0, R241, RZ, 0x1f ;  /* 0x00001ffff1007589 */ /* 0x000f2200000e0000 */
[----:B------:R-:W-:Y:S01]  /*0980*/  NOP ;  /* 0x0000000000007918 */ /* 0x000fe20000000000 */
[----:B----4-:R-:W-:-:S13]  /*0990*/  ISETP.NE.AND P0, PT, R0, 0x4, PT ;  /* 0x000000040000780c */ /* 0x010fda0003f05270 */
[----:B------:R-:W-:Y:S05]  /*09a0*/  @P0 BRA `(.L_x_13) ;  /* 0x0000000000480947 */ /* 0x000fea0003800000 */
[----:B--23--:R-:W-:Y:S01]  /*09b0*/  UMOV UR6, 0x1e0 ;  /* 0x000001e000067882 */ /* 0x00cfe20000000000 */
[----:B------:R-:W-:Y:S01]  /*09c0*/  UMOV UR5, 0x400 ;  /* 0x0000040000057882 */ /* 0x000fe20000000000 */
[----:B------:R-:W-:Y:S01]  /*09d0*/  USEL UR6, UR6, 0x1a0, UP5 ;  /* 0x000001a006067887 */ /* 0x000fe2000a800000 */
        /* <DEDUP_REMOVED lines=9> */
[----:B------:R-:W2:Y:S02]  /*0a70*/  FENCE.VIEW.ASYNC.S ;  /* 0x00000000000073c6 */ /* 0x000ea40000000000 */
[----:B--2---:R4:W2:Y:S08]  /*0a80*/  SYNCS.EXCH.64 URZ, [UR5+0xb0], UR12 ;  /* 0x0000b00c05ff75b2 */ /* 0x0048b00008000100 */
[----:B------:R4:W3:Y:S01]  /*0a90*/  SYNCS.EXCH.64 URZ, [UR5+0xc0], UR6 ;  /* 0x0000c00605ff75b2 */ /* 0x0008e20008000100 */
[----:B------:R4:W1:Y:S01]  /*0aa0*/  SYNCS.EXCH.64 URZ, [UR5+0xb8], UR12 ;  /* 0x0000b80c05ff75b2 */ /* 0x0008620008000100 */
[----:B------:R4:W1:Y:S02]  /*0ab0*/  SYNCS.EXCH.64 URZ, [UR5+0xc8], UR6 ;  /* 0x0000c80605ff75b2 */ /* 0x0008640008000100 */
[----:B----4-:R-:W-:Y:S01]  /*0ac0*/  NOP ;  /* 0x0000000000007918 */ /* 0x010fe20000000000 */
.L_x_13:
[----:B------:R-:W4:Y:S01]  /*0ad0*/  SHFL.IDX PT, R0, R241, RZ, 0x1f ;  /* 0x00001ffff1007589 */ /* 0x000f2200000e0000 */
[----:B------:R-:W-:Y:S01]  /*0ae0*/  NOP ;  /* 0x0000000000007918 */ /* 0x000fe20000000000 */
[----:B----4-:R-:W-:-:S13]  /*0af0*/  ISETP.NE.AND P0, PT, R0, 0x5, PT ;  /* 0x000000050000780c */ /* 0x010fda0003f05270 */
[----:B------:R-:W-:Y:S05]  /*0b00*/  @P0 BRA `(.L_x_14) ;  /* 0x0000000000540947 */ /* 0x000fea0003800000 */
[----:B--23--:R-:W-:Y:S01]  /*0b10*/  UMOV UR6, 0x400 ;  /* 0x0000040000067882 */ /* 0x00cfe20000000000 */
        /* <DEDUP_REMOVED lines=14> */
[----:B------:R4:W1:Y:S01]  /*0c00*/  SYNCS.EXCH.64 URZ, [UR6+0xf8], UR4 ;  /* 0x0000f80406ff75b2 */ /* 0x0008620008000100 */
[----:B------:R4:W1:Y:S01]  /*0c10*/  SYNCS.EXCH.64 URZ, [UR6+0xe0], UR12 ;  /* 0x0000e00c06ff75b2 */ /* 0x0008620008000100 */
[----:B------:R4:W1:Y:S01]  /*0c20*/  SYNCS.EXCH.64 URZ, [UR6+0x100], UR4 ;  /* 0x0001000406ff75b2 */ /* 0x0008620008000100 */
[----:B------:R4:W1:Y:S01]  /*0c30*/  SYNCS.EXCH.64 URZ, [UR6+0xe8], UR12 ;  /* 0x0000e80c06ff75b2 */ /* 0x0008620008000100 */
[----:B------:R4:W1:Y:S02]  /*0c40*/  SYNCS.EXCH.64 URZ, [UR6+0x108], UR4 ;  /* 0x0001080406ff75b2 */ /* 0x0008640008000100 */
[----:B----4-:R-:W-:Y:S01]  /*0c50*/  NOP ;  /* 0x0000000000007918 */ /* 0x010fe20000000000 */
.L_x_14:
[----:B------:R-:W4:Y:S01]  /*0c60*/  SHFL.IDX PT, R0, R241, RZ, 0x1f ;  /* 0x00001ffff1007589 */ /* 0x000f2200000e0000 */
[----:B------:R-:W-:Y:S01]  /*0c70*/  ISETP.NE.OR P1, PT, RZ, UR10, !P1 ;  /* 0x0000000aff007c0c */ /* 0x000fe2000cf25670 */
[----:B------:R-:W-:Y:S01]  /*0c80*/  NOP ;  /* 0x0000000000007918 */ /* 0x000fe20000000000 */
[----:B----4-:R-:W-:-:S13]  /*0c90*/  ISETP.NE.AND P0, PT, R0, 0x3, PT ;  /* 0x000000030000780c */ /* 0x010fda0003f05270 */
[----:B------:R-:W-:Y:S05]  /*0ca0*/  @P0 BRA `(.L_x_15) ;  /* 0x0000000000340947 */ /* 0x000fea0003800000 */
[----:B--23--:R-:W-:Y:S01]  /*0cb0*/  UMOV UR5, 0x400 ;  /* 0x0000040000057882 */ /* 0x00cfe20000000000 */
[----:B------:R-:W-:Y:S01]  /*0cc0*/  UMOV UR4, 0x20 ;  /* 0x0000002000047882 */ /* 0x000fe20000000000 */
[----:B------:R-:W-:Y:S02]  /*0cd0*/  ULEA UR5, UR37, UR5, 0x18 ;  /* 0x0000000525057291 */ /* 0x000fe4000f8ec0ff */
[----:B------:R-:W-:-:S04]  /*0ce0*/  UIADD3 UR6, UPT, UPT, -UR4, 0x100000, URZ ;  /* 0x0010000004067890 */ /* 0x000fc8000fffe1ff */
[----:B------:R-:W-:Y:S02]  /*0cf0*/  USHF.L.U32 UR7, UR6, 0xb, URZ ;  /* 0x0000000b06077899 */ /* 0x000fe400080006ff */
[----:B------:R-:W-:Y:S01]  /*0d00*/  USHF.L.U32 UR6, UR6, 0x1, URZ ;  /* 0x0000000106067899 */ /* 0x000fe200080006ff */
[----:B------:R-:W-:Y:S01]  /*0d10*/  ELECT P0, URZ, PT ;  /* 0x0000000000ff782f */ /* 0x000fe20003800000 */
[----:B------:R-:W2:Y:S10]  /*0d20*/  FENCE.VIEW.ASYNC.S ;  /* 0x00000000000073c6 */ /* 0x000eb40000000000 */
[----:B--2---:R4:W2:Y:S01]  /*0d30*/  SYNCS.EXCH.64 URZ, [UR5+0x110], UR6 ;  /* 0x0001100605ff75b2 */ /* 0x0048a20008000100 */
[----:B------:R4:W3:Y:S01]  /*0d40*/  SYNCS.EXCH.64 URZ, [UR5+0x120], UR6 ;  /* 0x0001200605ff75b2 */ /* 0x0008e20008000100 */
[----:B------:R4:W1:Y:S01]  /*0d50*/  SYNCS.EXCH.64 URZ, [UR5+0x118], UR6 ;  /* 0x0001180605ff75b2 */ /* 0x0008620008000100 */
[----:B------:R4:W1:Y:S02]  /*0d60*/  SYNCS.EXCH.64 URZ, [UR5+0x128], UR6 ;  /* 0x0001280605ff75b2 */ /* 0x0008640008000100 */
[----:B----4-:R-:W-:Y:S01]  /*0d70*/  NOP ;  /* 0x0000000000007918 */ /* 0x010fe20000000000 */
.L_x_15:
[----:B------:R-:W-:Y:S01]  /*0d80*/  VOTEU.ALL UP1, P1 ;  /* 0x0000000000ff7886 */ /* 0x000fe20000820000 */
[----:B--23--:R-:W2:Y:S01]  /*0d90*/  LDCU UR5, c[0x0][0x36c] ;  /* 0x00006d80ff0577ac */ /* 0x00cea20008000800 */
[----:B------:R-:W-:Y:S01]  /*0da0*/  NOP ;  /* 0x0000000000007918 */ /* 0x000fe20000000000 */
[----:B------:R-:W-:Y:S01]  /*0db0*/  LOP3.LUT R10, R238, 0x1f, RZ, 0xc0, !PT ;  /* 0x0000001fee0a7812 */ /* 0x000fe200078ec0ff */
[----:B------:R-:W-:Y:S01]  /*0dc0*/  UMOV UR6, 0x20 ;  /* 0x0000002000067882 */ /* 0x000fe20000000000 */
[----:B------:R-:W-:Y:S01]  /*0dd0*/  @!UP1 UMOV UR4, 0x400 ;  /* 0x0000040000049882 */ /* 0x000fe20000000000 */
[----:B------:R-:W-:-:S04]  /*0de0*/  @!UP1 UIADD3 UR6, UPT, UPT, -UR6, 0x100000, URZ ;  /* 0x0010000006069890 */ /* 0x000fc8000fffe1ff */
[----:B------:R-:W-:Y:S02]  /*0df0*/  @!UP1 USHF.L.U32 UR7, UR6, 0xb, URZ ;  /* 0x0000000b06079899 */ /* 0x000fe400080006ff */
[----:B------:R-:W-:Y:S02]  /*0e00*/  @!UP1 USHF.L.U32 UR6, UR6, 0x1, URZ ;  /* 0x0000000106069899 */ /* 0x000fe400080006ff */
[----:B------:R-:W-:Y:S01]  /*0e10*/  @!UP1 ULEA UR4, UR37, UR4, 0x18 ;  /* 0x0000000425049291 */ /* 0x000fe2000f8ec0ff */
[----:B------:R-:W-:Y:S01]  /*0e20*/  VOTEU.ALL UP1, P1 ;  /* 0x0000000000ff7886 */ /* 0x000fe20000820000 */
[----:B------:R-:W-:Y:S01]  /*0e30*/  UISETP.NE.AND UP4, UPT, UR10, URZ, UPT ;  /* 0x000000ff0a00728c */ /* 0x000fe2000bf85270 */
[----:B------:R-:W3:Y:S09]  /*0e40*/  FENCE.VIEW.ASYNC.S ;  /* 0x00000000000073c6 */ /* 0x000ef20000000000 */
[----:B---3--:R3:W4:Y:S01]  /*0e50*/  @!UP1 SYNCS.EXCH.64 URZ, [UR4+0x130], UR6 ;  /* 0x0001300604ff95b2 */ /* 0x0087220008000100 */
[----:B--2---:R-:W-:-:S09]  /*0e60*/  UISETP.EQ.U32.AND UP1, UPT, UR5, 0x1, UPT ;  /* 0x000000010500788c */ /* 0x004fd2000bf22070 */
[----:B------:R-:W-:Y:S05]  /*0e70*/  BRA.U !UP1, `(.L_x_16) ;  /* 0x0000000109087547 */ /* 0x000fea000b800000 */
[----:B-1--4-:R-:W-:Y:S01]  /*0e80*/  UCGABAR_ARV ;  /* 0x00000000000079c7 */ /* 0x012fe20008000000 */
[----:B------:R-:W-:Y:S05]  /*0e90*/  BRA `(.L_x_17) ;  /* 0x0000000000047947 */ /* 0x000fea0003800000 */
.L_x_16:
[----:B-1--4-:R-:W-:Y:S01]  /*0ea0*/  NOP ;  /* 0x0000000000007918 */ /* 0x012fe20000000000 */
.L_x_17:
[----:B------:R-:W1:Y:S01]  /*0eb0*/  S2R R233, SR_CTAID.Y ;  /* 0x0000000000e97919 */ /* 0x000e620000002600 */
[----:B------:R-:W-:-:S05]  /*0ec0*/  CS2R.32 R232, SR_CgaSize ;  /* 0x0000000000e87805 */ /* 0x000fca0000008a00 */
[----:B------:R-:W-:-:S05]  /*0ed0*/  IMAD R232, R232, -0xa0, RZ ;  /* 0xffffff60e8e87824 */ /* 0x000fca00078e02ff */
[----:B---3--:R-:W-:-:S14]  /*0ee0*/  R2UR UR4, R232 ;  /* 0x00000000e80472ca */ /* 0x008fdc00000e0000 */
[----:B------:R-:W2:Y:S01]  /*0ef0*/  LDCU UR4, c[0x0][UR4+0x2b4] ;  /* 0x00005680040477ac */ /* 0x000ea20008000800 */
[----:B------:R-:W-:-:S05]  /*0f00*/  CS2R.32 R0, SR_CgaSize ;  /* 0x0000000000007805 */ /* 0x000fca0000008a00 */
[----:B------:R-:W-:-:S06]  /*0f10*/  IMAD R0, R0, -0xa0, RZ ;  /* 0xffffff6000007824 */ /* 0x000fcc00078e02ff */
[----:B------:R-:W3:Y:S01]  /*0f20*/  LDC R0, c[0x0][R0+0x2a4] ;  /* 0x0000a90000007b82 */ /* 0x000ee20000000800 */
[----:B------:R-:W-:Y:S01]  /*0f30*/  PRMT R8, RZ, 0x7610, R8 ;  /* 0x00007610ff087816 */ /* 0x000fe20000000008 */
[----:B------:R-:W4:Y:S01]  /*0f40*/  S2R R11, SR_CTAID.X ;  /* 0x00000000000b7919 */ /* 0x000f220000002500 */
[----:B------:R-:W-:-:S05]  /*0f50*/  CS2R.32 R232, SR_CgaSize ;  /* 0x0000000000e87805 */ /* 0x000fca0000008a00 */
[----:B------:R-:W-:-:S05]  /*0f60*/  IMAD R232, R232, -0xa0, RZ ;  /* 0xffffff60e8e87824 */ /* 0x000fca00078e02ff */
[----:B------:R-:W-:-:S14]  /*0f70*/  R2UR UR5, R232 ;  /* 0x00000000e80572ca */ /* 0x000fdc00000e0000 */
[----:B------:R-:W3:Y:S01]  /*0f80*/  LDCU UR5, c[0x0][UR5+0x2b0] ;  /* 0x00005600050577ac */ /* 0x000ee20008000800 */
[----:B------:R-:W-:Y:S01]  /*0f90*/  UISETP.NE.AND UP2, UPT, UR10, 0x2, UPT ;  /* 0x000000020a00788c */ /* 0x000fe2000bf45270 */
[----:B------:R-:W2:Y:S01]  /*0fa0*/  LDC R9, c[0x0][0xb24] ;  /* 0x0002c900ff097b82 */ /* 0x000ea20000000800 */
[----:B------:R-:W-:-:S05]  /*0fb0*/  CS2R.32 R2, SR_CgaSize ;  /* 0x0000000000027805 */ /* 0x000fca0000008a00 */
[----:B------:R-:W-:-:S06]  /*0fc0*/  IMAD R2, R2, -0xa0, RZ ;  /* 0xffffff6002027824 */ /* 0x000fcc00078e02ff */
[----:B------:R-:W3:Y:S08]  /*0fd0*/  LDC R2, c[0x0][R2+0x2a0] ;  /* 0x0000a80002027b82 */ /* 0x000ef00000000800 */
[----:B------:R-:W3:Y:S01]  /*0fe0*/  LDC R102, c[0x0][0xb24] ;  /* 0x0002c900ff667b82 */ /* 0x000ee20000000800 */
[----:B-1----:R-:W-:-:S07]  /*0ff0*/  I2FP.F32.U32 R3, R233 ;  /* 0x000000e900037245 */ /* 0x002fce0000201000 */
[----:B------:R-:W1:Y:S01]  /*1000*/  S2UR UR36, SR_CTAID.Z ;  /* 0x00000000002479c3 */ /* 0x000e620000002700 */
[----:B--2---:R-:W-:Y:S01]  /*1010*/  ISETP.GE.AND P0, PT, R9, 0x1, PT ;  /* 0x000000010900780c */ /* 0x004fe20003f06270 */
[----:B----4-:R-:W-:Y:S01]  /*1020*/  IMAD.MOV.U32 R219, RZ, RZ, R11 ;  /* 0x000000ffffdb7224 */ /* 0x010fe200078e000b */
[----:B------:R-:W-:Y:S01]  /*1030*/  I2FP.F32.U32 R4, R11 ;  /* 0x0000000b00047245 */ /* 0x000fe20000201000 */
[----:B------:R-:W-:Y:S01]  /*1040*/  FMUL R3, R3, UR4 ;  /* 0x0000000403037c20 */ /* 0x000fe20008400000 */
[----:B------:R-:W2:Y:S03]  /*1050*/  LDCU UR4, c[0x0][0xb30] ;  /* 0x00016600ff0477ac */ /* 0x000ea60008000800 */
[----:B---3--:R-:W-:Y:S01]  /*1060*/  FMUL R4, R4, UR5 ;  /* 0x0000000504047c20 */ /* 0x008fe20008400000 */
[----:B------:R-:W3:Y:S08]  /*1070*/  F2I.U32.TRUNC.NTZ R218, R3 ;  /* 0x0000000300da7305 */ /* 0x000ef0000020f000 */
[----:B------:R-:W4:Y:S01]  /*1080*/  F2I.U32.TRUNC.NTZ R232, R4 ;  /* 0x0000000400e87305 */ /* 0x000f22000020f000 */
[----:B--2---:R-:W-:Y:S01]  /*1090*/  UISETP.NE.AND UP3, UPT, UR4, 0x1, UPT ;  /* 0x000000010400788c */ /* 0x004fe2000bf65270 */
[----:B---3--:R-:W-:-:S05]  /*10a0*/  IADD3 R218, PT, PT, -R218, RZ, RZ ;  /* 0x000000ffdada7210 */ /* 0x008fca0007ffe1ff */
[----:B------:R-:W-:Y:S01]  /*10b0*/  IMAD R218, R0, R218, R233 ;  /* 0x000000da00da7224 */ /* 0x000fe200078e02e9 */
[----:B------:R-:W-:Y:S01]  /*10c0*/  PRMT R0, RZ, 0x7610, R0 ;  /* 0x00007610ff007816 */ /* 0x000fe20000000000 */
[----:B----4-:R-:W-:-:S04]  /*10d0*/  IMAD.MOV R232, RZ, RZ, -R232 ;  /* 0x000000ffffe87224 */ /* 0x010fc800078e0ae8 */
[----:B------:R-:W-:Y:S01]  /*10e0*/  IMAD R232, R2, R232, R11 ;  /* 0x000000e802e87224 */ /* 0x000fe200078e020b */
[----:B-1----:R-:W-:Y:S06]  /*10f0*/  BRA.U UP4, `(.L_x_18) ;  /* 0x0000000104247547 */ /* 0x002fec000b800000 */
[----:B------:R-:W-:Y:S01]  /*1100*/  ISETP.NE.AND P1, PT, R218, RZ, PT ;  /* 0x000000ffda00720c */ /* 0x000fe20003f25270 */
[----:B------:R-:W-:Y:S01]  /*1110*/  IMAD.MOV.U32 R0, RZ, RZ, 0x3 ;  /* 0x00000003ff007424 */ /* 0x000fe200078e00ff */
[C---:B------:R-:W-:Y:S02]  /*1120*/  LOP3.LUT R3, R232.reuse, 0xfffffffe, RZ, 0xc0, !PT ;  /* 0xfffffffee8037812 */ /* 0x040fe400078ec0ff */
[----:B------:R-:W-:Y:S02]  /*1130*/  ISETP.LT.U32.OR P1, PT, R232, 0x2, !P1 ;  /* 0x00000002e800780c */ /* 0x000fe40004f21470 */
[----:B------:R-:W-:Y:S02]  /*1140*/  SHF.L.U32 R0, R0, R3, RZ ;  /* 0x0000000300007219 */ /* 0x000fe400000006ff */
[----:B------:R-:W-:Y:S02]  /*1150*/  SEL R5, RZ, 0x1, !P1 ;  /* 0x00000001ff057807 */ /* 0x000fe40004800000 */
[----:B------:R-:W-:-:S05]  /*1160*/  SEL R2, RZ, 0x2, !P1 ;  /* 0x00000002ff027807 */ /* 0x000fca0004800000 */
[----:B------:R-:W-:-:S05]  /*1170*/  IMAD.IADD R2, R5, 0x1, R2 ;  /* 0x0000000105027824 */ /* 0x000fca00078e0202 */
[----:B------:R-:W-:Y:S02]  /*1180*/  PRMT R8, R2, 0x7610, R8 ;  /* 0x0000761002087816 */ /* 0x000fe40000000008 */
.L_x_18:
[----:B------:R-:W-:Y:S05]  /*1190*/  @!P0 BRA `(.L_x_19) ;  /* 0x0000000000b88947 */ /* 0x000fea0003800000 */
[----:B------:R-:W1:Y:S01]  /*11a0*/  LDC.64 R4, c[0x0][0xb18] ;  /* 0x0002c600ff047b82 */ /* 0x000e620000000a00 */
[----:B------:R-:W-:-:S07]  /*11b0*/  ISETP.NE.AND P0, PT, R9, 0x1, PT ;  /* 0x000000010900780c */ /* 0x000fce0003f05270 */
[----:B------:R-:W2:Y:S08]  /*11c0*/  LDC R14, c[0x0][0xb0c] ;  /* 0x0002c300ff0e7b82 */ /* 0x000eb00000000800 */
[----:B------:R-:W3:Y:S08]  /*11d0*/  LDC R13, c[0x0][0x370] ;  /* 0x0000dc00ff0d7b82 */ /* 0x000ef00000000800 */
[----:B------:R-:W4:Y:S01]  /*11e0*/  LDC R16, c[0x0][0x374] ;  /* 0x0000dd00ff107b82 */ /* 0x000f220000000800 */
[----:B-1----:R-:W-:-:S07]  /*11f0*/  ISETP.NE.AND P1, PT, R4, 0x1, PT ;  /* 0x000000010400780c */ /* 0x002fce0003f25270 */
[----:B------:R-:W3:Y:S01]  /*1200*/  LDC.64 R6, c[0x0][0xb10] ;  /* 0x0002c400ff067b82 */ /* 0x000ee20000000a00 */
[----:B--2---:R-:W-:-:S07]  /*1210*/  ISETP.NE.AND P2, PT, R14, 0x1, PT ;  /* 0x000000010e00780c */ /* 0x004fce0003f45270 */
[----:B------:R-:W1:Y:S08]  /*1220*/  LDC R12, c[0x0][0xb20] ;  /* 0x0002c800ff0c7b82 */ /* 0x000e700000000800 */
[----:B------:R-:W2:Y:S01]  /*1230*/  LDC.64 R2, c[0x0][0xb28] ;  /* 0x0002ca00ff027b82 */ /* 0x000ea20000000a00 */
[----:B----4-:R-:W-:-:S04]  /*1240*/  IMAD.HI.U32 R15, R16, R5, RZ ;  /* 0x00000005100f7227 */ /* 0x010fc800078e00ff */
[----:B------:R-:W-:-:S04]  /*1250*/  IMAD.HI.U32 R5, R233, R5, RZ ;  /* 0x00000005e9057227 */ /* 0x000fc800078e00ff */
[----:B---3--:R-:W-:-:S04]  /*1260*/  IMAD.HI.U32 R18, R13, R6, RZ ;  /* 0x000000060d127227 */ /* 0x008fc800078e00ff */
[----:B------:R-:W-:Y:S01]  /*1270*/  IMAD.HI.U32 R20, R11, R6, RZ ;  /* 0x000000060b147227 */ /* 0x000fe200078e00ff */
[-C--:B------:R-:W-:Y:S02]  /*1280*/  @P2 SHF.R.U32.HI R13, RZ, R7.reuse, R18 ;  /* 0x00000007ff0d2219 */ /* 0x080fe40000011612 */
[-C--:B-1----:R-:W-:Y:S02]  /*1290*/  @P1 SHF.R.U32.HI R16, RZ, R12.reuse, R15 ;  /* 0x0000000cff101219 */ /* 0x082fe4000001160f */
[----:B------:R-:W-:Y:S02]  /*12a0*/  SHF.R.U32.HI R12, RZ, R12, R5 ;  /* 0x0000000cff0c7219 */ /* 0x000fe40000011605 */
[----:B------:R-:W-:Y:S02]  /*12b0*/  SHF.R.U32.HI R20, RZ, R7, R20 ;  /* 0x00000007ff147219 */ /* 0x000fe40000011614 */
[----:B------:R-:W-:Y:S01]  /*12c0*/  SEL R5, R233, R12, !P1 ;  /* 0x0000000ce9057207 */ /* 0x000fe20004800000 */
[----:B--2---:R-:W-:Y:S01]  /*12d0*/  IMAD.HI.U32 R18, R16, R2, RZ ;  /* 0x0000000210127227 */ /* 0x004fe200078e00ff */
[----:B------:R-:W-:-:S02]  /*12e0*/  SEL R219, R11, R20, !P2 ;  /* 0x000000140bdb7207 */ /* 0x000fc40005000000 */
[----:B------:R-:W-:Y:S01]  /*12f0*/  IADD3 R7, PT, PT, -R5, RZ, RZ ;  /* 0x000000ff05077210 */ /* 0x000fe20007ffe1ff */
[----:B------:R-:W-:Y:S01]  /*1300*/  IMAD.HI.U32 R6, R13, R2, RZ ;  /* 0x000000020d067227 */ /* 0x000fe200078e00ff */
[----:B------:R-:W-:-:S03]  /*1310*/  @P0 SHF.R.U32.HI R16, RZ, R3, R18 ;  /* 0x00000003ff100219 */ /* 0x000fc60000011612 */
[----:B------:R-:W-:Y:S01]  /*1320*/  IMAD R7, R4, R7, R233 ;  /* 0x0000000704077224 */ /* 0x000fe200078e02e9 */
[----:B------:R-:W-:Y:S01]  /*1330*/  @P0 SHF.R.U32.HI R13, RZ, R3, R6 ;  /* 0x00000003ff0d0219 */ /* 0x000fe20000011606 */
[----:B------:R-:W-:-:S04]  /*1340*/  IMAD R16, R16, R9, RZ ;  /* 0x0000000910107224 */ /* 0x000fc800078e02ff */
[----:B------:R-:W-:Y:S01]  /*1350*/  IMAD R6, R13, R9, RZ ;  /* 0x000000090d067224 */ /* 0x000fe200078e02ff */
[----:B------:R-:W-:-:S04]  /*1360*/  ISETP.GE.AND P1, PT, R5, R16, PT ;  /* 0x000000100500720c */ /* 0x000fc80003f26270 */
[----:B------:R-:W-:Y:S01]  /*1370*/  ISETP.GE.OR P1, PT, R219, R6, P1 ;  /* 0x00000006db00720c */ /* 0x000fe20000f26670 */
[----:B------:R-:W-:-:S05]  /*1380*/  IMAD.HI.U32 R6, R5, R2, RZ ;  /* 0x0000000205067227 */ /* 0x000fca00078e00ff */
[----:B------:R-:W-:-:S04]  /*1390*/  SHF.R.U32.HI R6, RZ, R3, R6 ;  /* 0x00000003ff067219 */ /* 0x000fc80000011606 */
[----:B------:R-:W-:-:S03]  /*13a0*/  SEL R6, R5, R6, !P0 ;  /* 0x0000000605067207 */ /* 0x000fc60004000000 */
[----:B------:R-:W-:Y:S01]  /*13b0*/  @!P1 IMAD.HI.U32 R12, R219, R2, RZ ;  /* 0x00000002db0c9227 */ /* 0x000fe200078e00ff */
[----:B------:R-:W-:-:S04]  /*13c0*/  IADD3 R2, PT, PT, -R6, RZ, RZ ;  /* 0x000000ff06027210 */ /* 0x000fc80007ffe1ff */
[----:B------:R-:W-:Y:S01]  /*13d0*/  @!P1 SHF.R.U32.HI R12, RZ, R3, R12 ;  /* 0x00000003ff0c9219 */ /* 0x000fe2000001160c */
[----:B------:R-:W-:-:S03]  /*13e0*/  IMAD R2, R9, R2, R5 ;  /* 0x0000000209027224 */ /* 0x000fc600078e0205 */
[----:B------:R-:W-:-:S05]  /*13f0*/  @!P1 SEL R3, R219, R12, !P0 ;  /* 0x0000000cdb039207 */ /* 0x000fca0004000000 */
[--C-:B------:R-:W-:Y:S02]  /*1400*/  @!P1 IMAD.IADD R6, R6, 0x1, -R3.reuse ;  /* 0x0000000106069824 */ /* 0x100fe400078e0a03 */
[----:B------:R-:W-:Y:S01]  /*1410*/  @!P1 IMAD R3, R2, R13, R3 ;  /* 0x0000000d02039224 */ /* 0x000fe200078e0203 */
[----:B------:R-:W-:Y:S01]  /*1420*/  IADD3 R2, PT, PT, -R219, RZ, RZ ;  /* 0x000000ffdb027210 */ /* 0x000fe20007ffe1ff */
[----:B------:R-:W-:Y:S02]  /*1430*/  @!P1 IMAD R5, R6, R9, R219 ;  /* 0x0000000906059224 */ /* 0x000fe400078e02db */
[----:B------:R-:W-:Y:S02]  /*1440*/  @!P1 IMAD.MOV.U32 R219, RZ, RZ, R3 ;  /* 0x000000ffffdb9224 */ /* 0x000fe400078e0003 */
[----:B------:R-:W-:Y:S02]  /*1450*/  IMAD R2, R14, R2, R11 ;  /* 0x000000020e027224 */ /* 0x000fe400078e020b */
[----:B------:R-:W-:-:S02]  /*1460*/  IMAD R233, R5, R4, R7 ;  /* 0x0000000405e97224 */ /* 0x000fc400078e0207 */
[----:B------:R-:W-:Y:S02]  /*1470*/  IMAD R219, R219, R14, R2 ;  /* 0x0000000edbdb7224 */ /* 0x000fe400078e0202 */
.L_x_19:
[----:B------:R-:W-:Y:S05]  /*1480*/  BRA.U UP3, `(.L_x_20) ;  /* 0x0000000103407547 */ /* 0x000fea000b800000 */
[----:B------:R-:W1:Y:S08]  /*1490*/  LDC.64 R2, c[0x0][0xb18] ;  /* 0x0002c600ff027b82 */ /* 0x000e700000000a00 */
[----:B------:R-:W2:Y:S08]  /*14a0*/  LDC.64 R4, c[0x0][0xb10] ;  /* 0x0002c400ff047b82 */ /* 0x000eb00000000a00 */
[----:B------:R-:W3:Y:S08]  /*14b0*/  LDC R6, c[0x0][0xb20] ;  /* 0x0002c800ff067b82 */ /* 0x000ef00000000800 */
[----:B------:R-:W4:Y:S01]  /*14c0*/  LDC R12, c[0x0][0xb0c] ;  /* 0x0002c300ff0c7b82 */ /* 0x000f220000000800 */
[----:B-1----:R-:W-:Y:S01]  /*14d0*/  IMAD.HI.U32 R3, R233, R3, RZ ;  /* 0x00000003e9037227 */ /* 0x002fe200078e00ff */
[----:B------:R-:W-:-:S03]  /*14e0*/  ISETP.NE.AND P0, PT, R2, 0x1, PT ;  /* 0x000000010200780c */ /* 0x000fc60003f05270 */
[----:B--2---:R-:W-:-:S05]  /*14f0*/  IMAD.HI.U32 R4, R219, R4, RZ ;  /* 0x00000004db047227 */ /* 0x004fca00078e00ff */
[----:B------:R-:W-:Y:S02]  /*1500*/  SHF.R.U32.HI R4, RZ, R5, R4 ;  /* 0x00000005ff047219 */ /* 0x000fe40000011604 */
[----:B---3--:R-:W-:-:S04]  /*1510*/  SHF.R.U32.HI R6, RZ, R6, R3 ;  /* 0x00000006ff067219 */ /* 0x008fc80000011603 */
[----:B------:R-:W-:Y:S02]  /*1520*/  SEL R3, R233, R6, !P0 ;  /* 0x00000006e9037207 */ /* 0x000fe40004000000 */
[----:B----4-:R-:W-:-:S04]  /*1530*/  ISETP.NE.AND P1, PT, R12, 0x1, PT ;  /* 0x000000010c00780c */ /* 0x010fc80003f25270 */
[----:B------:R-:W-:-:S05]  /*1540*/  SEL R6, R219, R4, !P1 ;  /* 0x00000004db067207 */ /* 0x000fca0004800000 */
[----:B------:R-:W-:Y:S02]  /*1550*/  IMAD.IADD R4, R3, 0x1, -R6 ;  /* 0x0000000103047824 */ /* 0x000fe400078e0a06 */
[----:B------:R-:W-:Y:S02]  /*1560*/  IMAD.IADD R3, R6, 0x1, -R3 ;  /* 0x0000000106037824 */ /* 0x000fe400078e0a03 */
[----:B------:R-:W-:Y:S02]  /*1570*/  IMAD R219, R4, R12, R219 ;  /* 0x0000000c04db7224 */ /* 0x000fe400078e02db */
[----:B------:R-:W-:Y:S02]  /*1580*/  IMAD R233, R3, R2, R233 ;  /* 0x0000000203e97224 */ /* 0x000fe400078e02e9 */
.L_x_20:
[----:B------:R-:W-:Y:S05]  /*1590*/  BRA.U !UP1, `(.L_x_21) ;  /* 0x00000001090c7547 */ /* 0x000fea000b800000 */
[----:B------:R-:W-:Y:S01]  /*15a0*/  UCGABAR_WAIT ;  /* 0x0000000000007dc7 */ /* 0x000fe20008000000 */
[----:B------:R-:W-:Y:S01]  /*15b0*/  CCTL.IVALL ;  /* 0x00000000ff00798f */ /* 0x000fe20002000000 */
[----:B------:R-:W-:Y:S05]  /*15c0*/  BRA `(.L_x_22) ;  /* 0x0000000000047947 */ /* 0x000fea0003800000 */
.L_x_21:
[----:B------:R-:W-:Y:S06]  /*15d0*/  BAR.SYNC.DEFER_BLOCKING 0x0 ;  /* 0x0000000000007b1d */ /* 0x000fec0000010000 */
.L_x_22:
[----:B------:R-:W-:Y:S05]  /*15e0*/  BRA.U UP2, `(.L_x_23) ;  /* 0x0000001502687547 */ /* 0x000fea000b800000 */
[----:B------:R-:W1:Y:S01]  /*15f0*/  LDCU UR22, c[0x0][0x38c] ;  /* 0x00007180ff1677ac */ /* 0x000e620008000800 */
[----:B------:R-:W2:Y:S01]  /*1600*/  LDC R9, c[0x0][0x370] ;  /* 0x0000dc00ff097b82 */ /* 0x000ea20000000800 */
[----:B------:R-:W-:Y:S01]  /*1610*/  PLOP3.LUT P1, PT, PT, PT, UP5, 0x80, 0x8 ;  /* 0x000000000008781c */ /* 0x000fe20003f2f058 */
[----:B------:R-:W-:Y:S01]  /*1620*/  HFMA2 R12, -RZ, RZ, 0, 0 ;  /* 0x00000000ff0c7431 */ /* 0x000fe200000001ff */
[----:B------:R-:W-:Y:S01]  /*1630*/  UISETP.NE.AND UP1, UPT, UR10, URZ, UPT ;  /* 0x000000ff0a00728c */ /* 0x000fe2000bf25270 */
[----:B------:R-:W-:Y:S01]  /*1640*/  ISETP.NE.AND P4, PT, R10, RZ, P5 ;  /* 0x000000ff0a00720c */ /* 0x000fe20002f85270 */
[C---:B------:R-:W-:Y:S01]  /*1650*/  IMAD.SHL.U32 R16, R11.reuse, 0x80, RZ ;  /* 0x000000800b107824 */ /* 0x040fe200078e00ff */
[----:B------:R-:W-:Y:S01]  /*1660*/  LOP3.LUT R18, R11, 0x1, RZ, 0xc0, !PT ;  /* 0x000000010b127812 */ /* 0x000fe200078ec0ff */
[----:B------:R-:W-:Y:S01]  /*1670*/  IMAD.MOV.U32 R15, RZ, RZ, 0x1 ;  /* 0x00000001ff0f7424 */ /* 0x000fe200078e00ff */
[----:B------:R-:W3:Y:S01]  /*1680*/  LDC R0, c[0x0][0x374] ;  /* 0x0000dd00ff007b82 */ /* 0x000ee20000000800 */
[----:B------:R-:W-:Y:S01]  /*1690*/  PLOP3.LUT P1, PT, P1, PT, PT, 0x8, 0x80 ;  /* 0x000000000080781c */ /* 0x000fe20000f2e170 */
[----:B------:R-:W-:Y:S01]  /*16a0*/  IMAD.MOV.U32 R14, RZ, RZ, RZ ;  /* 0x000000ffff0e7224 */ /* 0x000fe200078e00ff */
[----:B------:R-:W-:Y:S01]  /*16b0*/  MOV R8, 0x1 ;  /* 0x0000000100087802 */ /* 0x000fe20000000f00 */
[----:B------:R-:W-:Y:S01]  /*16c0*/  IMAD.MOV.U32 R10, RZ, RZ, RZ ;  /* 0x000000ffff0a7224 */ /* 0x000fe200078e00ff */
[----:B------:R-:W4:Y:S01]  /*16d0*/  LDCU.64 UR26, c[0x0][0x348] ;  /* 0x00006900ff1a77ac */ /* 0x000f220008000a00 */
[----:B-1----:R-:W-:-:S02]  /*16e0*/  UIADD3 UR4, UPT, UPT, UR22, 0x7f, URZ ;  /* 0x0000007f16047890 */ /* 0x002fc4000fffe0ff */
[----:B------:R-:W-:Y:S02]  /*16f0*/  USEL UR14, UR14, 0x2, UP1 ;  /* 0x000000020e0e7887 */ /* 0x000fe40008800000 */
[----:B------:R-:W-:Y:S01]  /*1700*/  USHF.R.S32.HI UR24, URZ, 0x1f, UR4 ;  /* 0x0000001fff187899 */ /* 0x000fe20008011404 */
[----:B------:R-:W-:-:S03]  /*1710*/  UMOV UR15, URZ ;  /* 0x000000ff000f7c82 */ /* 0x000fc60008000000 */
[----:B------:R-:W-:Y:S02]  /*1720*/  ULEA.HI UR24, UR24, UR4, URZ, 0x7 ;  /* 0x0000000418187291 */ /* 0x000fe4000f8f38ff */
[----:B------:R-:W-:Y:S02]  /*1730*/  UIADD3 UR4, UPT, UPT, UR22, -0x1, URZ ;  /* 0xffffffff16047890 */ /* 0x000fe4000fffe0ff */
[----:B------:R-:W-:Y:S02]  /*1740*/  USHF.R.S32.HI UR24, URZ, 0x7, UR24 ;  /* 0x00000007ff187899 */ /* 0x000fe40008011418 */
[----:B------:R-:W-:Y:S02]  /*1750*/  UISETP.GE.U32.AND UP2, UPT, UR4, -0xff, UPT ;  /* 0xffffff010400788c */ /* 0x000fe4000bf46070 */
[----:B------:R-:W-:Y:S02]  /*1760*/  UISETP.LT.U32.AND UP0, UPT, UR24, 0x9, UPT ;  /* 0x000000091800788c */ /* 0x000fe4000bf01070 */
[----:B------:R-:W-:-:S02]  /*1770*/  UIADD3 UR22, UPT, UPT, UR22, 0xfe, URZ ;  /* 0x000000fe16167890 */ /* 0x000fc4000fffe0ff */
[----:B------:R-:W-:-:S04]  /*1780*/  USEL UR23, UR24, 0x9, UP0 ;  /* 0x0000000918177887 */ /* 0x000fc80008000000 */
[----:B------:R-:W-:Y:S02]  /*1790*/  UIADD3 UR13, UPT, UPT, UR23, -0x1, URZ ;  /* 0xffffffff170d7890 */ /* 0x000fe4000fffe0ff */
[----:B------:R-:W-:Y:S02]  /*17a0*/  @UP2 UIADD3 UR13, UPT, UPT, UR23, URZ, URZ ;  /* 0x000000ff170d2290 */ /* 0x000fe4000fffe0ff */
[----:B------:R-:W-:Y:S02]  /*17b0*/  UIADD3 UR21, UPT, UPT, UR24, -UR23, URZ ;  /* 0x8000001718157290 */ /* 0x000fe4000fffe0ff */
[----:B------:R-:W-:Y:S02]  /*17c0*/  UIADD3 UR7, UPT, UPT, UR13, 0x1, URZ ;  /* 0x000000010d077890 */ /* 0x000fe4000fffe0ff */
[----:B--2-4-:R-:W-:-:S12]  /*17d0*/  UIADD3 UR13, UPT, UPT, -UR13, URZ, URZ ;  /* 0x000000ff0d0d7290 */ /* 0x014fd8000fffe1ff */
.L_x_43:
[----:B------:R-:W-:Y:S01]  /*17e0*/  UISETP.NE.AND UP0, UPT, UR37, URZ, UPT ;  /* 0x000000ff2500728c */ /* 0x000fe2000bf05270 */
[----:B------:R-:W1:Y:S08]  /*17f0*/  S2UR UR37, SR_CgaCtaId ;  /* 0x00000000002579c3 */ /* 0x000e700000008800 */
[----:B------:R-:W-:Y:S05]  /*1800*/  BRA.U UP0, `(.L_x_24) ;  /* 0x0000000100347547 */ /* 0x000fea000b800000 */
[----:B------:R-:W2:Y:S01]  /*1810*/  S2R R2, SR_CgaCtaId ;  /* 0x0000000000027919 */ /* 0x000ea20000008800 */
[----:B------:R-:W-:-:S04]  /*1820*/  MOV R3, 0x400 ;  /* 0x0000040000037802 */ /* 0x000fc80000000f00 */
[----:B--2---:R-:W-:Y:S02]  /*1830*/  LEA R3, R2, R3, 0x18 ;  /* 0x0000000302037211 */ /* 0x004fe400078ec0ff */
[----:B------:R-:W-:-:S03]  /*1840*/  SHF.L.U32 R2, R8, 0x1f, RZ ;  /* 0x0000001f08027819 */ /* 0x000fc600000006ff */
[----:B------:R-:W-:-:S04]  /*1850*/  IMAD R3, R10, 0x8, R3 ;  /* 0x000000080a037824 */ /* 0x000fc800078e0203 */
[----:B------:R-:W2:Y:S02]  /*1860*/  SYNCS.PHASECHK.TRANS64.TRYWAIT P0, [R3+URZ+0x120], R2 ;  /* 0x00012002030075a7 */ /* 0x000ea400080011ff */
[----:B--2---:R-:W-:Y:S05]  /*1870*/  @!P0 BRA `(.L_x_25) ;  /* 0x0000006800948947 */ /* 0x004fea0003800000 */
.L_x_121:
[----:B------:R-:W-:Y:S01]  /*1880*/  VIADD R10, R10, 0x1 ;  /* 0x000000010a0a7836 */ /* 0x000fe20000000000 */
[----:B------:R2:W-:Y:S04]  /*1890*/  SYNCS.ARRIVE.TRANS64.A1T0 RZ, [R3+URZ+0x110], RZ ;  /* 0x000110ff03ff79a7 */ /* 0x0005e800081000ff */
[----:B------:R-:W-:-:S04]  /*18a0*/  ISETP.NE.AND P0, PT, R10, 0x2, PT ;  /* 0x000000020a00780c */ /* 0x000fc80003f05270 */
[----:B------:R-:W-:Y:S02]  /*18b0*/  SEL R10, R10, RZ, P0 ;  /* 0x000000ff0a0a7207 */ /* 0x000fe40000000000 */
[----:B--2---:R-:W-:-:S04]  /*18c0*/  SEL R3, RZ, 0x1, P0 ;  /* 0x00000001ff037807 */ /* 0x004fc80000000000 */
[----:B------:R-:W-:-:S07]  /*18d0*/  LOP3.LUT R8, R8, R3, RZ, 0x3c, !PT ;  /* 0x0000000308087212 */ /* 0x000fce00078e3cff */
.L_x_24:
[----:B------:R-:W-:Y:S01]  /*18e0*/  UMOV UR4, 0x400 ;  /* 0x0000040000047882 */ /* 0x000fe20000000000 */
[----:B------:R-:W-:Y:S01]  /*18f0*/  LEA.HI R3, R219, R219, RZ, 0x1 ;  /* 0x000000dbdb037211 */ /* 0x000fe200078f08ff */
[----:B-1----:R-:W-:Y:S01]  /*1900*/  ULEA UR4, UR37, UR4, 0x18 ;  /* 0x0000000425047291 */ /* 0x002fe2000f8ec0ff */
[----:B------:R-:W-:Y:S01]  /*1910*/  SHF.L.U32 R2, R15, 0x1f, RZ ;  /* 0x0000001f0f027819 */ /* 0x000fe200000006ff */
[----:B------:R-:W-:Y:S01]  /*1920*/  IMAD R233, R233, 0x2, R18 ;  /* 0x00000002e9e97824 */ /* 0x000fe200078e0212 */
[----:B------:R-:W-:Y:S01]  /*1930*/  UISETP.GE.U32.AND UP0, UPT, UR22, 0xff, UPT ;  /* 0x000000ff1600788c */ /* 0x000fe2000bf06070 */
[----:B------:R-:W-:Y:S01]  /*1940*/  IMAD.SHL.U32 R3, R3, 0x80, RZ ;  /* 0x0000008003037824 */ /* 0x000fe200078e00ff */
[----:B------:R-:W-:Y:S01]  /*1950*/  ULEA UR5, UR15, UR4, 0x3 ;  /* 0x000000040f057291 */ /* 0x000fe2000f8e18ff */
[----:B------:R-:W-:Y:S01]  /*1960*/  R2UR UR35, R16 ;  /* 0x00000000102372ca */ /* 0x000fe200000e0000 */
[----:B------:R-:W-:Y:S01]  /*1970*/  UMOV UR25, URZ ;  /* 0x000000ff00197c82 */ /* 0x000fe20008000000 */
[----:B------:R-:W-:-:S02]  /*1980*/  R2UR UR11, R233 ;  /* 0x00000000e90b72ca */ /* 0x000fc400000e0000 */
[----:B------:R-:W-:-:S04]  /*1990*/  LOP3.LUT R3, R3, 0xffffff00, RZ, 0xc0, !PT ;  /* 0xffffff0003037812 */ /* 0x000fc800078ec0ff */
[----:B------:R1:W2:Y:S01]  /*19a0*/  SYNCS.PHASECHK.TRANS64.TRYWAIT P0, [UR5+0x48], R2 ;  /* 0x00004802ff0075a7 */ /* 0x0002a20008001105 */
[----:B------:R-:W-:-:S06]  /*19b0*/  R2UR UR5, R3 ;  /* 0x00000000030572ca */ /* 0x000fcc00000e0000 */
[----:B------:R-:W-:-:S07]  /*19c0*/  UIMAD UR11, UR11, 0x30, URZ ;  /* 0x000000300b0b78a4 */ /* 0x000fce000f8e02ff */
[----:B------:R-:W-:Y:S01]  /*19d0*/  ULOP3.LUT UR35, UR5, 0x80, UR35, 0xf8, !UPT ;  /* 0x0000008005237892 */ /* 0x000fe2000f8ef823 */
[----:B------:R-:W-:Y:S11]  /*19e0*/  BRA.U !UP0, `(.L_x_26) ;  /* 0x0000000108c07547 */ /* 0x000ff6000b800000 */
[----:B------:R-:W-:Y:S01]  /*19f0*/  UMOV UR16, UR13 ;  /* 0x0000000d00107c82 */ /* 0x000fe20008000000 */
[----:B------:R-:W-:Y:S01]  /*1a00*/  UMOV UR6, UR15 ;  /* 0x0000000f00067c82 */ /* 0x000fe20008000000 */
[----:B------:R-:W-:-:S05]  /*1a10*/  UMOV UR34, URZ ;  /* 0x000000ff00227c82 */ /* 0x000fca0008000000 */
.L_x_32:
[----:B------:R-:W-:Y:S01]  /*1a20*/  @P5 MOV R3, 0xb000 ;  /* 0x0000b00000035802 */ /* 0x000fe20000000f00 */
[----:B------:R-:W-:Y:S01]  /*1a30*/  ULEA UR33, UR6, UR4, 0x3 ;  /* 0x0000000406217291 */ /* 0x000fe2000f8e18ff */
[----:B-12-4-:R-:W-:Y:S11]  /*1a40*/  @P0 BRA `(.L_x_27) ;  /* 0x00000000000c0947 */ /* 0x016ff60003800000 */
[----:B------:R-:W-:Y:S04]  /*1a50*/  SHF.L.U32 R5, R15, 0x1f, RZ ;  /* 0x0000001f0f057819 */ /* 0x000fe800000006ff */
[----:B------:R-:W2:Y:S02]  /*1a60*/  SYNCS.PHASECHK.TRANS64.TRYWAIT P0, [UR33+0x48], R5 ;  /* 0x00004805ff0075a7 */ /* 0x000ea40008001121 */
[----:B--2---:R-:W-:Y:S05]  /*1a70*/  @!P0 BRA `(.L_x_28) ;  /* 0x0000006800288947 */ /* 0x004fea0003800000 */
.L_x_27:
[----:B------:R2:W-:Y:S01]  /*1a80*/  @P5 SYNCS.ARRIVE.TRANS64 RZ, [UR33], R3 ;  /* 0x00000003ffff59a7 */ /* 0x0005e20008000021 */
[----:B------:R-:W-:Y:S02]  /*1a90*/  ULOP3.LUT UR5, UR14, 0x2, URZ, 0xfc, !UPT ;  /* 0x000000020e057892 */ /* 0x000fe4000f8efcff */
[----:B------:R-:W-:Y:S02]  /*1aa0*/  UIADD3 UR16, UPT, UPT, UR16, 0x1, URZ ;  /* 0x0000000110107890 */ /* 0x000fe4000fffe0ff */
[----:B------:R-:W-:Y:S02]  /*1ab0*/  UISETP.NE.AND UP0, UPT, UR5, 0x2, UPT ;  /* 0x000000020500788c */ /* 0x000fe4000bf05270 */
[----:B------:R-:W-:Y:S07]  /*1ac0*/  UISETP.NE.AND UP2, UPT, UR16, 0x1, UPT ;  /* 0x000000011000788c */ /* 0x000fee000bf45270 */
[----:B------:R-:W-:Y:S05]  /*1ad0*/  BRA.U UP0, `(.L_x_29) ;  /* 0x0000000100047547 */ /* 0x000fea000b800000 */
[----:B------:R-:W-:Y:S05]  /*1ae0*/  BPT.TRAP 0x1 ;  /* 0x000000040000795c */ /* 0x000fea0000300000 */
.L_x_29:
[----:B------:R-:W-:Y:S04]  /*1af0*/  BSSY.RECONVERGENT B0, `(.L_x_30) ;  /* 0x0000003000007945 */ /* 0x000fe80003800200 */
[----:B------:R-:W-:Y:S05]  /*1b00*/  @!P4 BRA `(.L_x_31) ;  /* 0x000000000004c947 */ /* 0x000fea0003800000 */
[----:B------:R-:W-:Y:S05]  /*1b10*/  BPT.TRAP 0x1 ;  /* 0x000000040000795c */ /* 0x000fea0000300000 */
.L_x_31:
[----:B------:R-:W-:Y:S05]  /*1b20*/  BSYNC.RECONVERGENT B0 ;  /* 0x0000000000007941 */ /* 0x000fea0003800200 */
.L_x_30:
[----:B------:R-:W-:Y:S02]  /*1b30*/  UIADD3 UR15, UPT, UPT, UR6, 0x1, URZ ;  /* 0x00000001060f7890 */ /* 0x000fe4000fffe0ff */
[----:B------:R-:W-:Y:S02]  /*1b40*/  UIADD3 UR18, UP1, UPT, UR26, 0x80, URZ ;  /* 0x000000801a127890 */ /* 0x000fe4000ff3e0ff */
[----:B------:R-:W-:Y:S02]  /*1b50*/  UISETP.NE.AND UP0, UPT, UR15, 0x9, UPT ;  /* 0x000000090f00788c */ /* 0x000fe4000bf05270 */
[----:B------:R-:W-:Y:S02]  /*1b60*/  ULEA UR32, UR6, UR4, 0xe ;  /* 0x0000000406207291 */ /* 0x000fe4000f8e70ff */
[----:B------:R-:W-:Y:S02]  /*1b70*/  USEL UR9, URZ, 0x1, UP0 ;  /* 0x00000001ff097887 */ /* 0x000fe40008000000 */
[----:B------:R-:W-:Y:S02]  /*1b80*/  USEL UR15, UR15, URZ, UP0 ;  /* 0x000000ff0f0f7287 */ /* 0x000fe40008000000 */
[----:B------:R-:W-:Y:S02]  /*1b90*/  ULOP3.LUT UR33, UR33, 0xfefffff8, URZ, 0xc0, !UPT ;  /* 0xfefffff821217892 */ /* 0x000fe4000f8ec0ff */
[----:B------:R-:W-:Y:S01]  /*1ba0*/  ULEA UR8, UR15, UR4, 0x3 ;  /* 0x000000040f087291 */ /* 0x000fe2000f8e18ff */
[----:B------:R-:W-:Y:S01]  /*1bb0*/  LOP3.LUT R15, R15, UR9, RZ, 0x3c, !PT ;  /* 0x000000090f0f7c12 */ /* 0x000fe2000f8e3cff */
[----:B------:R-:W-:Y:S02]  /*1bc0*/  UIADD3.X UR19, UPT, UPT, URZ, UR27, URZ, UP1, !UPT ;  /* 0x0000001bff137290 */ /* 0x000fe40008ffe4ff */
[----:B------:R-:W-:Y:S01]  /*1bd0*/  UIADD3 UR32, UPT, UPT, UR32, 0x6300, URZ ;  /* 0x0000630020207890 */ /* 0x000fe2000fffe0ff */
[----:B-1----:R-:W-:Y:S01]  /*1be0*/  SHF.L.U32 R2, R15, 0x1f, RZ ;  /* 0x0000001f0f027819 */ /* 0x002fe200000006ff */
[----:B------:R-:W-:Y:S01]  /*1bf0*/  UIMAD UR5, UR6, 0x1800, UR4 ;  /* 0x00001800060578a4 */ /* 0x000fe2000f8e0204 */
[----:B------:R-:W-:Y:S02]  /*1c00*/  UMOV UR30, 0x0 ;  /* 0x00000000001e7882 */ /* 0x000fe40000000000 */
[----:B------:R4:W1:Y:S01]  /*1c10*/  SYNCS.PHASECHK.TRANS64.TRYWAIT P0, [UR8+0x48], R2 ;  /* 0x00004802ff0075a7 */ /* 0x0008620008001108 */
[----:B------:R-:W-:Y:S01]  /*1c20*/  UMOV UR31, 0x10000000 ;  /* 0x10000000001f7882 */ /* 0x000fe20000000000 */
[----:B------:R-:W-:Y:S02]  /*1c30*/  UIADD3 UR28, UP0, UPT, UR26, 0x180, URZ ;  /* 0x000001801a1c7890 */ /* 0x000fe4000ff1e0ff */
[----:B------:R2:W-:Y:S01]  /*1c40*/  UTMALDG.3D.2CTA [UR32], [UR18], desc[UR30] ;  /* 0x00001e20120075b4 */ /* 0x0005e20008211000 */
[----:B------:R-:W-:Y:S02]  /*1c50*/  UIADD3 UR8, UPT, UPT, UR5, 0x2a300, URZ ;  /* 0x0002a30005087890 */ /* 0x000fe4000fffe0ff */
[----:B------:R-:W-:Y:S01]  /*1c60*/  UIADD3.X UR29, UPT, UPT, URZ, UR27, URZ, UP0, !UPT ;  /* 0x0000001bff1d7290 */ /* 0x000fe200087fe4ff */
[----:B------:R-:W-:Y:S01]  /*1c70*/  UMOV UR10, UR34 ;  /* 0x00000022000a7c82 */ /* 0x000fe20008000000 */
[----:B------:R-:W-:Y:S01]  /*1c80*/  UMOV UR12, UR36 ;  /* 0x00000024000c7c82 */ /* 0x000fe20008000000 */
[----:B------:R-:W-:Y:S01]  /*1c90*/  UMOV UR9, UR33 ;  /* 0x0000002100097c82 */ /* 0x000fe20008000000 */
[----:B------:R-:W-:Y:S01]  /*1ca0*/  UMOV UR25, UR7 ;  /* 0x0000000700197c82 */ /* 0x000fe20008000000 */
[----:B------:R-:W-:Y:S04]  /*1cb0*/  UMOV UR6, UR15 ;  /* 0x0000000f00067c82 */ /* 0x000fe80008000000 */
[----:B------:R4:W-:Y:S01]  /*1cc0*/  UTMALDG.3D.2CTA [UR8], [UR28], desc[UR30] ;  /* 0x00001e081c0075b4 */ /* 0x0009e20008211000 */
[----:B--2---:R-:W-:Y:S01]  /*1cd0*/  UIADD3 UR34, UPT, UPT, UR34, 0x80, URZ ;  /* 0x0000008022227890 */ /* 0x004fe2000fffe0ff */
[----:B------:R-:W-:Y:S11]  /*1ce0*/  BRA.U UP2, `(.L_x_32) ;  /* 0xfffffffd024c7547 */ /* 0x000ff6000b83ffff */
.L_x_26:
[----:B------:R-:W-:Y:S01]  /*1cf0*/  ULEA UR5, UR15, UR4, 0x3 ;  /* 0x000000040f057291 */ /* 0x000fe2000f8e18ff */
[----:B-1--4-:R-:W-:Y:S01]  /*1d00*/  SHF.L.U32 R2, R15, 0x1f, RZ ;  /* 0x0000001f0f027819 */ /* 0x012fe200000006ff */
[----:B------:R-:W-:Y:S01]  /*1d10*/  @!P1 SYNCS.ARRIVE.TRANS64.A1T0 RZ, [UR4+0xa8], RZ ;  /* 0x0000a8ffffff99a7 */ /* 0x000fe20008100004 */
[----:B------:R-:W-:-:S06]  /*1d20*/  UISETP.GT.AND UP0, UPT, UR24, UR23, UPT ;  /* 0x000000171800728c */ /* 0x000fcc000bf04270 */
[----:B--2---:R1:W2:Y:S03]  /*1d30*/  SYNCS.PHASECHK.TRANS64.TRYWAIT P0, [UR5+0x48], R2 ;  /* 0x00004802ff0075a7 */ /* 0x0042a60008001105 */
[----:B------:R-:W-:Y:S05]  /*1d40*/  BRA.U !UP0, `(.L_x_33) ;  /* 0x0000000108c07547 */ /* 0x000fea000b800000 */
[----:B------:R-:W-:Y:S01]  /*1d50*/  UIADD3 UR28, UPT, UPT, UR21, UR25, URZ ;  /* 0x00000019151c7290 */ /* 0x000fe2000fffe0ff */
[----:B------:R-:W-:-:S11]  /*1d60*/  UMOV UR6, UR15 ;  /* 0x0000000f00067c82 */ /* 0x000fd60008000000 */
.L_x_39:
[----:B--2---:R-:W-:Y:S01]  /*1d70*/  @P5 MOV R3, 0xb000 ;  /* 0x0000b00000035802 */ /* 0x004fe20000000f00 */
[----:B------:R-:W-:Y:S01]  /*1d80*/  ULEA UR17, UR6, UR4, 0x3 ;  /* 0x0000000406117291 */ /* 0x000fe2000f8e18ff */
[----:B-12---:R-:W-:Y:S11]  /*1d90*/  @P0 BRA `(.L_x_34) ;  /* 0x00000000000c0947 */ /* 0x006ff60003800000 */
[----:B------:R-:W-:Y:S04]  /*1da0*/  SHF.L.U32 R5, R15, 0x1f, RZ ;  /* 0x0000001f0f057819 */ /* 0x000fe800000006ff */
[----:B------:R-:W2:Y:S02]  /*1db0*/  SYNCS.PHASECHK.TRANS64.TRYWAIT P0, [UR17+0x48], R5 ;  /* 0x00004805ff0075a7 */ /* 0x000ea40008001111 */
[----:B--2---:R-:W-:Y:S05]  /*1dc0*/  @!P0 BRA `(.L_x_35) ;  /* 0x00000064006c8947 */ /* 0x004fea0003800000 */
.L_x_34:
[----:B------:R2:W-:Y:S01]  /*1dd0*/  @P5 SYNCS.ARRIVE.TRANS64 RZ, [UR17], R3 ;  /* 0x00000003ffff59a7 */ /* 0x0005e20008000011 */
[----:B------:R-:W-:Y:S04]  /*1de0*/  ULOP3.LUT UR5, UR14, 0x2, URZ, 0xfc, !UPT ;  /* 0x000000020e057892 */ /* 0x000fe8000f8efcff */
[----:B------:R-:W-:Y:S09]  /*1df0*/  UISETP.NE.AND UP0, UPT, UR5, 0x2, UPT ;  /* 0x000000020500788c */ /* 0x000ff2000bf05270 */
[----:B------:R-:W-:Y:S05]  /*1e00*/  BRA.U UP0, `(.L_x_36) ;  /* 0x0000000100047547 */ /* 0x000fea000b800000 */
[----:B------:R-:W-:Y:S05]  /*1e10*/  BPT.TRAP 0x1 ;  /* 0x000000040000795c */ /* 0x000fea0000300000 */
.L_x_36:
[----:B------:R-:W-:Y:S04]  /*1e20*/  BSSY.RECONVERGENT B0, `(.L_x_37) ;  /* 0x0000003000007945 */ /* 0x000fe80003800200 */
[----:B------:R-:W-:Y:S05]  /*1e30*/  @!P4 BRA `(.L_x_38) ;  /* 0x000000000004c947 */ /* 0x000fea0003800000 */
[----:B------:R-:W-:Y:S05]  /*1e40*/  BPT.TRAP 0x1 ;  /* 0x000000040000795c */ /* 0x000fea0000300000 */
.L_x_38:
[----:B------:R-:W-:Y:S05]  /*1e50*/  BSYNC.RECONVERGENT B0 ;  /* 0x0000000000007941 */ /* 0x000fea0003800200 */
.L_x_37:
[----:B------:R-:W-:Y:S02]  /*1e60*/  UIADD3 UR15, UPT, UPT, UR6, 0x1, URZ ;  /* 0x00000001060f7890 */ /* 0x000fe4000fffe0ff */
[----:B------:R-:W-:Y:S02]  /*1e70*/  ULEA UR16, UR6, UR4, 0xe ;  /* 0x0000000406107291 */ /* 0x000fe4000f8e70ff */
[----:B------:R-:W-:Y:S02]  /*1e80*/  UISETP.NE.AND UP0, UPT, UR15, 0x9, UPT ;  /* 0x000000090f00788c */ /* 0x000fe4000bf05270 */
[----:B------:R-:W-:Y:S02]  /*1e90*/  UIADD3 UR38, UP1, UPT, UR26, 0x80, URZ ;  /* 0x000000801a267890 */ /* 0x000fe4000ff3e0ff */
[----:B------:R-:W-:Y:S02]  /*1ea0*/  USEL UR9, URZ, 0x1, UP0 ;  /* 0x00000001ff097887 */ /* 0x000fe40008000000 */
[----:B------:R-:W-:Y:S02]  /*1eb0*/  USEL UR15, UR15, URZ, UP0 ;  /* 0x000000ff0f0f7287 */ /* 0x000fe40008000000 */
[----:B------:R-:W-:Y:S02]  /*1ec0*/  ULOP3.LUT UR17, UR17, 0xfefffff8, URZ, 0xc0, !UPT ;  /* 0xfefffff811117892 */ /* 0x000fe4000f8ec0ff */
[----:B------:R-:W-:Y:S01]  /*1ed0*/  ULEA UR8, UR15, UR4, 0x3 ;  /* 0x000000040f087291 */ /* 0x000fe2000f8e18ff */
[----:B------:R-:W-:Y:S01]  /*1ee0*/  LOP3.LUT R15, R15, UR9, RZ, 0x3c, !PT ;  /* 0x000000090f0f7c12 */ /* 0x000fe2000f8e3cff */
[----:B------:R-:W-:Y:S02]  /*1ef0*/  USHF.L.U32 UR18, UR25, 0x7, URZ ;  /* 0x0000000719127899 */ /* 0x000fe400080006ff */
[----:B------:R-:W-:Y:S01]  /*1f00*/  UIADD3 UR16, UPT, UPT, UR16, 0x6300, URZ ;  /* 0x0000630010107890 */ /* 0x000fe2000fffe0ff */
[----:B-1----:R-:W-:Y:S01]  /*1f10*/  SHF.L.U32 R2, R15, 0x1f, RZ ;  /* 0x0000001f0f027819 */ /* 0x002fe200000006ff */
[----:B------:R-:W-:Y:S02]  /*1f20*/  UIADD3.X UR39, UPT, UPT, URZ, UR27, URZ, UP1, !UPT ;  /* 0x0000001bff277290 */ /* 0x000fe40008ffe4ff */
[----:B------:R-:W-:Y:S01]  /*1f30*/  UIMAD UR5, UR6, 0x1800, UR4 ;  /* 0x00001800060578a4 */ /* 0x000fe2000f8e0204 */
[----:B------:R4:W1:Y:S01]  /*1f40*/  SYNCS.PHASECHK.TRANS64.TRYWAIT P0, [UR8+0x48], R2 ;  /* 0x00004802ff0075a7 */ /* 0x0008620008001108 */
[----:B------:R-:W-:Y:S02]  /*1f50*/  UIADD3 UR32, UP0, UPT, UR26, 0x180, URZ ;  /* 0x000001801a207890 */ /* 0x000fe4000ff1e0ff */
[----:B------:R-:W-:Y:S01]  /*1f60*/  UIADD3 UR8, UPT, UPT, UR5, 0x2a300, URZ ;  /* 0x0002a30005087890 */ /* 0x000fe2000fffe0ff */
[----:B------:R-:W-:Y:S01]  /*1f70*/  UMOV UR30, 0x0 ;  /* 0x00000000001e7882 */ /* 0x000fe20000000000 */
[----:B------:R-:W-:Y:S01]  /*1f80*/  UMOV UR31, 0x10000000 ;  /* 0x10000000001f7882 */ /* 0x000fe20000000000 */
[----:B------:R-:W-:Y:S01]  /*1f90*/  UMOV UR19, UR35 ;  /* 0x0000002300137c82 */ /* 0x000fe20008000000 */
[----:B------:R-:W-:Y:S01]  /*1fa0*/  UMOV UR20, UR36 ;  /* 0x0000002400147c82 */ /* 0x000fe20008000000 */
[----:B------:R-:W-:Y:S01]  /*1fb0*/  UIADD3.X UR33, UPT, UPT, URZ, UR27, URZ, UP0, !UPT ;  /* 0x0000001bff217290 */ /* 0x000fe200087fe4ff */
[----:B------:R4:W-:Y:S01]  /*1fc0*/  UTMALDG.3D.2CTA [UR16], [UR38], desc[UR30] ;  /* 0x00001e10260075b4 */ /* 0x0009e20008211000 */
[----:B------:R-:W-:Y:S01]  /*1fd0*/  UIADD3 UR25, UPT, UPT, UR25, 0x1, URZ ;  /* 0x0000000119197890 */ /* 0x000fe2000fffe0ff */
[----:B------:R-:W-:Y:S01]  /*1fe0*/  UMOV UR12, UR36 ;  /* 0x00000024000c7c82 */ /* 0x000fe20008000000 */
[----:B------:R-:W-:Y:S01]  /*1ff0*/  UMOV UR9, UR17 ;  /* 0x0000001100097c82 */ /* 0x000fe20008000000 */
[----:B------:R-:W-:Y:S01]  /*2000*/  UMOV UR10, UR18 ;  /* 0x00000012000a7c82 */ /* 0x000fe20008000000 */
[----:B------:R-:W-:Y:S03]  /*2010*/  UISETP.NE.AND UP0, UPT, UR25, UR28, UPT ;  /* 0x0000001c1900728c */ /* 0x000fe6000bf05270 */
[----:B------:R4:W-:Y:S01]  /*2020*/  UTMALDG.3D.2CTA [UR8], [UR32], desc[UR30] ;  /* 0x00001e08200075b4 */ /* 0x0009e20008211000 */
[----:B------:R-:W-:Y:S05]  /*2030*/  UMOV UR6, UR15 ;  /* 0x0000000f00067c82 */ /* 0x000fea0008000000 */
[----:B----4-:R-:W-:Y:S05]  /*2040*/  BRA.U UP0, `(.L_x_39) ;  /* 0xfffffffd00487547 */ /* 0x010fea000b83ffff */
.L_x_33:
[----:B-1----:R-:W-:Y:S01]  /*2050*/  LEA R2, R14, UR4, 0x3 ;  /* 0x000000040e027c11 */ /* 0x002fe2000f8e18ff */
[----:B------:R-:W-:Y:S01]  /*2060*/  NOP ;  /* 0x0000000000007918 */ /* 0x000fe20000000000 */
[----:B--2---:R-:W-:Y:S02]  /*2070*/  SHF.L.U32 R3, R12, 0x1f, RZ ;  /* 0x0000001f0c037819 */ /* 0x004fe400000006ff */
[----:B------:R-:W-:Y:S02]  /*2080*/  LEA R4, R14, UR4, 0x4 ;  /* 0x000000040e047c11 */ /* 0x000fe4000f8e20ff */
[----:B------:R-:W1:Y:S02]  /*2090*/  SYNCS.PHASECHK.TRANS64.TRYWAIT P0, [R2+URZ+0xb0], R3 ;  /* 0x0000b003020075a7 */ /* 0x000e6400080011ff */
[----:B-1----:R-:W-:Y:S05]  /*20a0*/  @!P0 BRA `(.L_x_40) ;  /* 0x0000006000cc8947 */ /* 0x002fea0003800000 */
.L_x_124:
[----:B------:R-:W2:Y:S01]  /*20b0*/  LDS.128 R4, [R4+0x140] ;  /* 0x0001400004047984 */ /* 0x000ea20000000c00 */
[----:B------:R-:W-:Y:S01]  /*20c0*/  ISETP.GE.AND P0, PT, R102, 0x1, PT ;  /* 0x000000016600780c */ /* 0x000fe20003f06270 */
[----:B-1----:R-:W-:Y:S01]  /*20d0*/  VIADD R2, R2, 0xc0 ;  /* 0x000000c002027836 */ /* 0x002fe20000000000 */
[----:B------:R-:W-:Y:S01]  /*20e0*/  @!PT LDS RZ, [RZ] ;  /* 0x00000000fffff984 */ /* 0x000fe20000000800 */
[----:B------:R-:W-:Y:S01]  /*20f0*/  @!PT LDS RZ, [RZ] ;  /* 0x00000000fffff984 */ /* 0x000fe20000000800 */
[----:B------:R-:W-:Y:S01]  /*2100*/  @!PT LDS RZ, [RZ] ;  /* 0x00000000fffff984 */ /* 0x000fe20000000800 */
[----:B------:R-:W-:Y:S01]  /*2110*/  @!PT LDS RZ, [RZ] ;  /* 0x00000000fffff984 */ /* 0x000fe20000000800 */
[----:B------:R1:W-:Y:S06]  /*2120*/  MEMBAR.ALL.CTA ;  /* 0x0000000000007992 */ /* 0x0003ec0000008000 */
[----:B-1----:R-:W1:Y:S01]  /*2130*/  FENCE.VIEW.ASYNC.S ;  /* 0x00000000000073c6 */ /* 0x002e620000000000 */
[----:B------:R-:W-:-:S04]  /*2140*/  PRMT R2, RZ, 0x654, R2 ;  /* 0x00000654ff027816 */ /* 0x000fc80000000002 */
[----:B-1----:R1:W-:Y:S01]  /*2150*/  SYNCS.ARRIVE.TRANS64.RED.A1T0 RZ, [R2+URZ], RZ ;  /* 0x000000ff02ff79a7 */ /* 0x0023e200081004ff */
[----:B--2---:R-:W-:-:S13]  /*2160*/  LOP3.LUT P2, RZ, R6, 0x1, RZ, 0xc0, !PT ;  /* 0x0000000106ff7812 */ /* 0x004fda000784c0ff */
[----:B------:R-:W-:Y:S01]  /*2170*/  @P2 SHF.R.U32.HI R3, RZ, 0x10, R5 ;  /* 0x00000010ff032819 */ /* 0x000fe20000011605 */
[----:B------:R-:W-:Y:S01]  /*2180*/  VOTEU.ANY UP0, P2 ;  /* 0x0000000000ff7886 */ /* 0x000fe20001000100 */
[----:B------:R-:W-:Y:S02]  /*2190*/  @P2 MOV R13, R4 ;  /* 0x00000004000d2202 */ /* 0x000fe40000000f00 */
[----:B------:R-:W-:Y:S02]  /*21a0*/  @P2 R2UR.BROADCAST UR5, R3 ;  /* 0x00000000030522ca */ /* 0x000fe400008e0000 */
[----:B------:R-:W-:-:S11]  /*21b0*/  @P2 LOP3.LUT R11, R5, 0xffff, RZ, 0xc0, !PT ;  /* 0x0000ffff050b2812 */ /* 0x000fd600078ec0ff */
[----:B------:R-:W-:Y:S01]  /*21c0*/  @UP0 UMOV UR36, UR5 ;  /* 0x0000000500240c82 */ /* 0x000fe20008000000 */
[----:B-1----:R-:W-:Y:S05]  /*21d0*/  @!P0 BRA `(.L_x_41) ;  /* 0x0000000000b88947 */ /* 0x002fea0003800000 */
[----:B------:R-:W3:Y:S01]  /*21e0*/  LDC.64 R4, c[0x0][0xb18] ;  /* 0x0002c600ff047b82 */ /* 0x000ee20000000a00 */
[----:B------:R-:W-:-:S07]  /*21f0*/  ISETP.NE.AND P3, PT, R102, 0x1, PT ;  /* 0x000000016600780c */ /* 0x000fce0003f65270 */
[----:B------:R-:W1:Y:S08]  /*2200*/  LDC.64 R6, c[0x0][0xb10] ;  /* 0x0002c400ff067b82 */ /* 0x000e700000000a00 */
[----:B------:R-:W2:Y:S08]  /*2210*/  LDC R17, c[0x0][0xb20] ;  /* 0x0002c800ff117b82 */ /* 0x000eb00000000800 */
[----:B------:R-:W4:Y:S01]  /*2220*/  LDC R20, c[0x0][0xb0c] ;  /* 0x0002c300ff147b82 */ /* 0x000f220000000800 */
[----:B---3--:R-:W-:Y:S01]  /*2230*/  IMAD.HI.U32 R24, R0, R5, RZ ;  /* 0x0000000500187227 */ /* 0x008fe200078e00ff */
[----:B------:R-:W-:-:S06]  /*2240*/  ISETP.NE.AND P0, PT, R4, 0x1, PT ;  /* 0x000000010400780c */ /* 0x000fcc0003f05270 */
[----:B------:R-:W3:Y:S01]  /*2250*/  LDC.64 R2, c[0x0][0xb28] ;  /* 0x0002ca00ff027b82 */ /* 0x000ee20000000a00 */
[----:B-1----:R-:W-:-:S04]  /*2260*/  IMAD.HI.U32 R22, R9, R6, RZ ;  /* 0x0000000609167227 */ /* 0x002fc800078e00ff */
[----:B------:R-:W-:Y:S01]  /*2270*/  IMAD.HI.U32 R26, R13, R6, RZ ;  /* 0x000000060d1a7227 */ /* 0x000fe200078e00ff */
[----:B------:R-:W-:Y:S02]  /*2280*/  SHF.R.U32.HI R22, RZ, R7, R22 ;  /* 0x00000007ff167219 */ /* 0x000fe40000011616 */
[----:B--2---:R-:W-:Y:S01]  /*2290*/  SHF.R.U32.HI R19, RZ, R17, R24 ;  /* 0x00000011ff137219 */ /* 0x004fe20000011618 */
[----:B------:R-:W-:Y:S01]  /*22a0*/  IMAD.HI.U32 R24, R11, R5, RZ ;  /* 0x000000050b187227 */ /* 0x000fe200078e00ff */
[----:B------:R-:W-:Y:S02]  /*22b0*/  SHF.R.U32.HI R26, RZ, R7, R26 ;  /* 0x00000007ff1a7219 */ /* 0x000fe4000001161a */
[----:B------:R-:W-:Y:S02]  /*22c0*/  SEL R19, R0, R19, !P0 ;  /* 0x0000001300137207 */ /* 0x000fe40004000000 */
[----:B------:R-:W-:Y:S02]  /*22d0*/  SHF.R.U32.HI R24, RZ, R17, R24 ;  /* 0x00000011ff187219 */ /* 0x000fe40000011618 */
[----:B----4-:R-:W-:-:S02]  /*22e0*/  ISETP.NE.AND P1, PT, R20, 0x1, PT ;  /* 0x000000011400780c */ /* 0x010fc40003f25270 */
[----:B------:R-:W-:Y:S02]  /*22f0*/  SEL R5, R11, R24, !P0 ;  /* 0x000000180b057207 */ /* 0x000fe40004000000 */
[----:B------:R-:W-:Y:S02]  /*2300*/  SEL R21, R9, R22, !P1 ;  /* 0x0000001609157207 */ /* 0x000fe40004800000 */
[----:B------:R-:W-:Y:S01]  /*2310*/  SEL R7, R13, R26, !P1 ;  /* 0x0000001a0d077207 */ /* 0x000fe20004800000 */
[----:B---3--:R-:W-:Y:S01]  /*2320*/  IMAD.HI.U32 R22, R19, R2, RZ ;  /* 0x0000000213167227 */ /* 0x008fe200078e00ff */
[----:B------:R-:W-:-:S03]  /*2330*/  IADD3 R17, PT, PT, -R5, RZ, RZ ;  /* 0x000000ff05117210 */ /* 0x000fc60007ffe1ff */
        /* <DEDUP_REMOVED lines=11> */
[----:B------:R-:W-:-:S04]  /*23f0*/  @!P0 IMAD.HI.U32 R22, R7, R2, RZ ;  /* 0x0000000207168227 */ /* 0x000fc800078e00ff */
[----:B------:R-:W-:Y:S01]  /*2400*/  IMAD.MOV R2, RZ, RZ, -R6 ;  /* 0x000000ffff027224 */ /* 0x000fe200078e0a06 */
[----:B------:R-:W-:-:S03]  /*2410*/  @!P0 SHF.R.U32.HI R22, RZ, R3, R22 ;  /* 0x00000003ff168219 */ /* 0x000fc60000011616 */
[----:B------:R-:W-:Y:S01]  /*2420*/  IMAD R2, R102, R2, R5 ;  /* 0x0000000266027224 */ /* 0x000fe200078e0205 */
        /* <DEDUP_REMOVED lines=9> */
.L_x_41:
[----:B------:R-:W1:Y:S02]  /*24c0*/  LDCU UR5, c[0x0][0xb30] ;  /* 0x00016600ff0577ac */ /* 0x000e640008000800 */
[----:B-1----:R-:W-:-:S09]  /*24d0*/  UISETP.NE.AND UP0, UPT, UR5, 0x1, UPT ;  /* 0x000000010500788c */ /* 0x002fd2000bf05270 */
[----:B------:R-:W-:Y:S05]  /*24e0*/  BRA.U UP0, `(.L_x_42) ;  /* 0x0000000100407547 */ /* 0x000fea000b800000 */
[----:B------:R-:W1:Y:S08]  /*24f0*/  LDC.64 R4, c[0x0][0xb10] ;  /* 0x0002c400ff047b82 */ /* 0x000e700000000a00 */
[----:B------:R-:W2:Y:S08]  /*2500*/  LDC.64 R2, c[0x0][0xb18] ;  /* 0x0002c600ff027b82 */ /* 0x000eb00000000a00 */
[----:B------:R-:W4:Y:S08]  /*2510*/  LDC R6, c[0x0][0xb20] ;  /* 0x0002c800ff067b82 */ /* 0x000f300000000800 */
[----:B------:R-:W3:Y:S01]  /*2520*/  LDC R20, c[0x0][0xb0c] ;  /* 0x0002c300ff147b82 */ /* 0x000ee20000000800 */
[----:B-1----:R-:W-:-:S05]  /*2530*/  IMAD.HI.U32 R4, R13, R4, RZ ;  /* 0x000000040d047227 */ /* 0x002fca00078e00ff */
[----:B------:R-:W-:Y:S01]  /*2540*/  SHF.R.U32.HI R4, RZ, R5, R4 ;  /* 0x00000005ff047219 */ /* 0x000fe20000011604 */
[----:B--2---:R-:W-:Y:S01]  /*2550*/  IMAD.HI.U32 R3, R11, R3, RZ ;  /* 0x000000030b037227 */ /* 0x004fe200078e00ff */
[----:B------:R-:W-:-:S04]  /*2560*/  ISETP.NE.AND P0, PT, R2, 0x1, PT ;  /* 0x000000010200780c */ /* 0x000fc80003f05270 */
[----:B----4-:R-:W-:-:S04]  /*2570*/  SHF.R.U32.HI R6, RZ, R6, R3 ;  /* 0x00000006ff067219 */ /* 0x010fc80000011603 */
[----:B------:R-:W-:Y:S02]  /*2580*/  SEL R3, R11, R6, !P0 ;  /* 0x000000060b037207 */ /* 0x000fe40004000000 */
[----:B---3--:R-:W-:-:S04]  /*2590*/  ISETP.NE.AND P1, PT, R20, 0x1, PT ;  /* 0x000000011400780c */ /* 0x008fc80003f25270 */
[----:B------:R-:W-:-:S05]  /*25a0*/  SEL R4, R13, R4, !P1 ;  /* 0x000000040d047207 */ /* 0x000fca0004800000 */
[----:B------:R-:W-:Y:S02]  /*25b0*/  IMAD.IADD R5, R3, 0x1, -R4 ;  /* 0x0000000103057824 */ /* 0x000fe400078e0a04 */
[----:B------:R-:W-:Y:S02]  /*25c0*/  IMAD.IADD R3, R4, 0x1, -R3 ;  /* 0x0000000104037824 */ /* 0x000fe400078e0a03 */
[----:B------:R-:W-:Y:S02]  /*25d0*/  IMAD R13, R5, R20, R13 ;  /* 0x00000014050d7224 */ /* 0x000fe400078e020d */
[----:B------:R-:W-:-:S07]  /*25e0*/  IMAD R11, R3, R2, R11 ;  /* 0x00000002030b7224 */ /* 0x000fce00078e020b */
.L_x_42:
[----:B------:R-:W-:Y:S01]  /*25f0*/  VIADD R14, R14, 0x1 ;  /* 0x000000010e0e7836 */ /* 0x000fe20000000000 */
[----:B------:R-:W-:Y:S01]  /*2600*/  PLOP3.LUT P1, PT, PT, PT, PT, 0x80, 0x8 ;  /* 0x000000000008781c */ /* 0x000fe20003f2f070 */
[----:B------:R-:W-:Y:S02]  /*2610*/  IMAD.IADD R219, R13, 0x1, R232 ;  /* 0x000000010ddb7824 */ /* 0x000fe400078e02e8 */
[----:B------:R-:W-:Y:S01]  /*2620*/  IMAD.IADD R233, R11, 0x1, R218 ;  /* 0x000000010be97824 */ /* 0x000fe200078e02da */
[----:B------:R-:W-:-:S04]  /*2630*/  ISETP.NE.AND P0, PT, R14, 0x2, PT ;  /* 0x000000020e00780c */ /* 0x000fc80003f05270 */
[----:B------:R-:W-:Y:S02]  /*2640*/  SEL R3, RZ, 0x1, P0 ;  /* 0x00000001ff037807 */ /* 0x000fe40000000000 */
[----:B------:R-:W-:Y:S02]  /*2650*/  SEL R14, R14, RZ, P0 ;  /* 0x000000ff0e0e7207 */ /* 0x000fe40000000000 */
[----:B------:R-:W-:Y:S01]  /*2660*/  LOP3.LUT R12, R12, R3, RZ, 0x3c, !PT ;  /* 0x000000030c0c7212 */ /* 0x000fe200078e3cff */
[----:B------:R-:W-:Y:S06]  /*2670*/  @P2 BRA `(.L_x_43) ;  /* 0xfffffff000582947 */ /* 0x000fec000383ffff */
[----:B------:R-:W-:Y:S01]  /*2680*/  UIADD3 UR4, UPT, UPT, UR4, 0x48, URZ ;  /* 0x0000004804047890 */ /* 0x000fe2000fffe0ff */
[----:B------:R-:W-:-:S03]  /*2690*/  SHF.L.U32 R3, R15, 0x1f, RZ ;  /* 0x0000001f0f037819 */ /* 0x000fc600000006ff */
[----:B------:R-:W-:-:S09]  /*26a0*/  ULEA UR5, UR15, UR4, 0x3 ;  /* 0x000000040f057291 */ /* 0x000fd2000f8e18ff */
[----:B------:R-:W1:Y:S02]  /*26b0*/  SYNCS.PHASECHK.TRANS64.TRYWAIT P0, [UR5], R3 ;  /* 0x00000003ff0075a7 */ /* 0x000e640008001105 */
[----:B-1----:R-:W-:Y:S05]  /*26c0*/  @!P0 BRA `(.L_x_44) ;  /* 0x0000005c00588947 */ /* 0x002fea0003800000 */
.L_x_126:
[----:B------:R-:W-:-:S04]  /*26d0*/  UIADD3 UR6, UPT, UPT, UR15, 0x1, URZ ;  /* 0x000000010f067890 */ /* 0x000fc8000fffe0ff */
[----:B------:R-:W-:-:S04]  /*26e0*/  UISETP.NE.AND UP0, UPT, UR6, 0x9, UPT ;  /* 0x000000090600788c */ /* 0x000fc8000bf05270 */
[----:B------:R-:W-:Y:S02]  /*26f0*/  USEL UR7, URZ, 0x1, UP0 ;  /* 0x00000001ff077887 */ /* 0x000fe40008000000 */
[----:B------:R-:W-:-:S04]  /*2700*/  USEL UR6, UR6, URZ, UP0 ;  /* 0x000000ff06067287 */ /* 0x000fc80008000000 */
[----:B------:R-:W-:Y:S01]  /*2710*/  ULEA UR5, UR6, UR4, 0x3 ;  /* 0x0000000406057291 */ /* 0x000fe2000f8e18ff */
[----:B------:R-:W-:-:S04]  /*2720*/  LOP3.LUT R2, R15, UR7, RZ, 0x3c, !PT ;  /* 0x000000070f027c12 */ /* 0x000fc8000f8e3cff */
[----:B-1----:R-:W-:-:S04]  /*2730*/  SHF.L.U32 R3, R2, 0x1f, RZ ;  /* 0x0000001f02037819 */ /* 0x002fc800000006ff */
[----:B------:R-:W1:Y:S02]  /*2740*/  SYNCS.PHASECHK.TRANS64.TRYWAIT P0, [UR5], R3 ;  /* 0x00000003ff0075a7 */ /* 0x000e640008001105 */
[----:B-1----:R-:W-:Y:S05]  /*2750*/  @!P0 BRA `(.L_x_45) ;  /* 0x0000005c004c8947 */ /* 0x002fea0003800000 */
.L_x_128:
        /* <DEDUP_REMOVED lines=9> */
.L_x_130:
        /* <DEDUP_REMOVED lines=9> */
.L_x_132:
        /* <DEDUP_REMOVED lines=9> */
.L_x_134:
        /* <DEDUP_REMOVED lines=9> */
.L_x_136:
        /* <DEDUP_REMOVED lines=9> */
.L_x_138:
        /* <DEDUP_REMOVED lines=9> */
.L_x_140:
[----:B------:R-:W-:-:S04]  /*2ac0*/  UIADD3 UR6, UPT, UPT, UR6, 0x1, URZ ;  /* 0x0000000106067890 */ /* 0x000fc8000fffe0ff */
[----:B------:R-:W-:-:S04]  /*2ad0*/  UISETP.NE.AND UP0, UPT, UR6, 0x9, UPT ;  /* 0x000000090600788c */ /* 0x000fc8000bf05270 */
[----:B------:R-:W-:Y:S02]  /*2ae0*/  USEL UR5, URZ, 0x1, UP0 ;  /* 0x00000001ff057887 */ /* 0x000fe40008000000 */
[----:B------:R-:W-:-:S04]  /*2af0*/  USEL UR6, UR6, URZ, UP0 ;  /* 0x000000ff06067287 */ /* 0x000fc80008000000 */
[----:B------:R-:W-:Y:S01]  /*2b00*/  ULEA UR6, UR6, UR4, 0x3 ;  /* 0x0000000406067291 */ /* 0x000fe2000f8e18ff */
[----:B-1----:R-:W-:-:S04]  /*2b10*/  LOP3.LUT R3, R2, UR5, RZ, 0x3c, !PT ;  /* 0x0000000502037c12 */ /* 0x002fc8000f8e3cff */
[----:B------:R-:W-:Y:S01]  /*2b20*/  SHF.L.U32 R3, R3, 0x1f, RZ ;  /* 0x0000001f03037819 */ /* 0x000fe200000006ff */
[----:B---3--:R-:W-:-:S07]  /*2b30*/  IMAD.U32 R0, RZ, RZ, UR6 ;  /* 0x00000006ff007e24 */ /* 0x008fce000f8e00ff */
.L_x_52:
[----:B-1----:R1:W2:Y:S02]  /*2b40*/  SYNCS.PHASECHK.TRANS64.TRYWAIT P0, [R0+URZ], R3 ;  /* 0x00000003000075a7 */ /* 0x0022a400080011ff */
[----:B--2---:R-:W-:Y:S05]  /*2b50*/  @!P0 NANOSLEEP.SYNCS 0x989680 ;  /* 0x009896800000895d */ /* 0x004fea0003900000 */
[----:B------:R-:W2:Y:S02]  /*2b60*/  @!P0 SYNCS.PHASECHK.TRANS64 P0, [R0+URZ], R3 ;  /* 0x00000003000085a7 */ /* 0x000ea400080010ff */
[----:B--2---:R-:W-:Y:S05]  /*2b70*/  @P0 EXIT ;  /* 0x000000000000094d */ /* 0x004fea0003800000 */
[----:B------:R-:W-:Y:S05]  /*2b80*/  BRA `(.L_x_52) ;  /* 0xfffffffc00ec7947 */ /* 0x000fea000383ffff */
.L_x_23:
[----:B------:R-:W-:-:S04]  /*2b90*/  UISETP.NE.AND UP1, UPT, UR37, URZ, UPT ;  /* 0x000000ff2500728c */ /* 0x000fc8000bf25270 */
[----:B------:R-:W-:-:S09]  /*2ba0*/  UISETP.NE.OR UP1, UPT, UR10, 0x1, UP1 ;  /* 0x000000010a00788c */ /* 0x000fd20008f25670 */
[----:B------:R-:W-:Y:S05]  /*2bb0*/  BRA.U UP1, `(.L_x_53) ;  /* 0x00000005014c7547 */ /* 0x000fea000b800000 */
[----:B------:R-:W-:Y:S01]  /*2bc0*/  HFMA2 R11, -RZ, RZ, 0, 0 ;  /* 0x00000000ff0b7431 */ /* 0x000fe200000001ff */
[----:B------:R-:W-:Y:S01]  /*2bd0*/  ISETP.GE.U32.AND P2, PT, R10, 0x2, PT ;  /* 0x000000020a00780c */ /* 0x000fe20003f46070 */
[----:B------:R-:W-:Y:S01]  /*2be0*/  IMAD.MOV.U32 R12, RZ, RZ, 0x1 ;  /* 0x00000001ff0c7424 */ /* 0x000fe200078e00ff */
[----:B------:R-:W-:Y:S01]  /*2bf0*/  CS2R R8, SRZ ;  /* 0x0000000000087805 */ /* 0x000fe2000001ff00 */
[----:B------:R-:W-:Y:S01]  /*2c00*/  IMAD.MOV.U32 R3, RZ, RZ, RZ ;  /* 0x000000ffff037224 */ /* 0x000fe200078e00ff */
[----:B------:R-:W-:Y:S01]  /*2c10*/  UMOV UR4, 0x400 ;  /* 0x0000040000047882 */ /* 0x000fe20000000000 */
[----:B------:R-:W-:Y:S01]  /*2c20*/  UMOV UR6, URZ ;  /* 0x000000ff00067c82 */ /* 0x000fe20008000000 */
[----:B------:R-:W-:-:S12]  /*2c30*/  ULEA UR37, UR37, UR4, 0x18 ;  /* 0x0000000425257291 */ /* 0x000fd8000f8ec0ff */
.L_x_57:
[----:B------:R-:W-:Y:S02]  /*2c40*/  LEA R0, R3, UR37, 0x3 ;  /* 0x0000002503007c11 */ /* 0x000fe4000f8e18ff */
[----:B------:R-:W-:-:S03]  /*2c50*/  SHF.L.U32 R5, R8, 0x1f, RZ ;  /* 0x0000001f08057819 */ /* 0x000fc600000006ff */
[----:B------:R-:W-:Y:S01]  /*2c60*/  VIADD R4, R0, 0x120 ;  /* 0x0000012000047836 */ /* 0x000fe20000000000 */
[----:B------:R-:W1:Y:S02]  /*2c70*/  SYNCS.PHASECHK.TRANS64.TRYWAIT P0, [R0+URZ+0x110], R5 ;  /* 0x00011005000075a7 */ /* 0x000e6400080011ff */
[----:B-1----:R-:W-:Y:S05]  /*2c80*/  @!P0 BRA `(.L_x_54) ;  /* 0x0000005800a88947 */ /* 0x002fea0003800000 */
.L_x_141:
[----:B------:R-:W-:Y:S01]  /*2c90*/  ULEA UR5, UR6, UR37, 0x3 ;  /* 0x0000002506057291 */ /* 0x000fe2000f8e18ff */
[----:B------:R-:W-:Y:S01]  /*2ca0*/  PRMT R4, RZ, 0x654, R4 ;  /* 0x00000654ff047816 */ /* 0x000fe20000000004 */
[----:B-1----:R-:W-:Y:S01]  /*2cb0*/  @!P2 IMAD.MOV.U32 R5, RZ, RZ, 0x10 ;  /* 0x00000010ff05a424 */ /* 0x002fe200078e00ff */
[----:B------:R-:W-:Y:S01]  /*2cc0*/  SHF.L.U32 R7, R12, 0x1f, RZ ;  /* 0x0000001f0c077819 */ /* 0x000fe200000006ff */
[----:B------:R-:W-:Y:S01]  /*2cd0*/  UIADD3 UR4, UPT, UPT, UR5, 0xb0, URZ ;  /* 0x000000b005047890 */ /* 0x000fe2000fffe0ff */
[----:B------:R1:W-:Y:S05]  /*2ce0*/  SYNCS.ARRIVE.TRANS64.RED.A1T0 RZ, [R4+URZ], RZ ;  /* 0x000000ff04ff79a7 */ /* 0x0003ea00081004ff */
[----:B------:R-:W-:Y:S01]  /*2cf0*/  IMAD.U32 R13, RZ, RZ, UR4 ;  /* 0x00000004ff0d7e24 */ /* 0x000fe2000f8e00ff */
[----:B------:R-:W2:Y:S04]  /*2d00*/  SYNCS.PHASECHK.TRANS64.TRYWAIT P0, [UR5+0xc0], R7 ;  /* 0x0000c007ff0075a7 */ /* 0x000ea80008001105 */
[----:B------:R-:W-:Y:S01]  /*2d10*/  PRMT R13, R10, 0x654, R13 ;  /* 0x000006540a0d7816 */ /* 0x000fe2000000000d */
[----:B-12---:R-:W-:Y:S06]  /*2d20*/  @!P0 BRA `(.L_x_55) ;  /* 0x0000005800948947 */ /* 0x006fec0003800000 */
.L_x_143:
[----:B------:R-:W-:Y:S01]  /*2d30*/  ULEA UR4, UR6, UR37, 0x4 ;  /* 0x0000002506047291 */ /* 0x000fe2000f8e20ff */
[----:B------:R-:W-:Y:S01]  /*2d40*/  SEL R2, R13, R2, !P2 ;  /* 0x000000020d027207 */ /* 0x000fe20005000000 */
[----:B------:R-:W-:Y:S01]  /*2d50*/  UIADD3 UR5, UPT, UPT, UR5, 0xb0, URZ ;  /* 0x000000b005057890 */ /* 0x000fe2000fffe0ff */
[----:B-1----:R-:W-:Y:S01]  /*2d60*/  LEA R0, R11, UR37, 0x3 ;  /* 0x000000250b007c11 */ /* 0x002fe2000f8e18ff */
[----:B------:R-:W-:Y:S01]  /*2d70*/  UIADD3 UR4, UPT, UPT, UR4, 0x140, URZ ;  /* 0x0000014004047890 */ /* 0x000fe2000fffe0ff */
[----:B------:R1:W-:Y:S01]  /*2d80*/  @!P2 SYNCS.ARRIVE.TRANS64.RED RZ, [R2+URZ], R5 ;  /* 0x0000000502ffa9a7 */ /* 0x0003e200080004ff */
[----:B------:R-:W-:Y:S01]  /*2d90*/  UIADD3 UR6, UPT, UPT, UR6, 0x1, URZ ;  /* 0x0000000106067890 */ /* 0x000fe2000fffe0ff */
[----:B------:R-:W-:-:S03]  /*2da0*/  VIADD R3, R3, 0x1 ;  /* 0x0000000103037836 */ /* 0x000fc60000000000 */
[----:B------:R-:W-:Y:S02]  /*2db0*/  UISETP.NE.AND UP0, UPT, UR6, 0x2, UPT ;  /* 0x000000020600788c */ /* 0x000fe4000bf05270 */
[----:B------:R-:W-:Y:S01]  /*2dc0*/  ISETP.NE.AND P0, PT, R3, 0x2, PT ;  /* 0x000000020300780c */ /* 0x000fe20003f05270 */
[----:B------:R-:W-:Y:S06]  /*2dd0*/  UGETNEXTWORKID.BROADCAST [UR4], [UR5] ;  /* 0x00000000040073ca */ /* 0x000fec0008000100 */
[----:B------:R-:W-:Y:S02]  /*2de0*/  USEL UR4, URZ, 0x1, UP0 ;  /* 0x00000001ff047887 */ /* 0x000fe40008000000 */
[----:B------:R-:W-:-:S04]  /*2df0*/  USEL UR6, UR6, URZ, UP0 ;  /* 0x000000ff06067287 */ /* 0x000fc80008000000 */
[----:B------:R-:W-:Y:S02]  /*2e00*/  LOP3.LUT R12, R12, UR4, RZ, 0x3c, !PT ;  /* 0x000000040c0c7c12 */ /* 0x000fe4000f8e3cff */
[----:B-1----:R-:W-:-:S04]  /*2e10*/  SHF.L.U32 R5, R9, 0x1f, RZ ;  /* 0x0000001f09057819 */ /* 0x002fc800000006ff */
[----:B------:R-:W1:Y:S02]  /*2e20*/  SYNCS.PHASECHK.TRANS64.TRYWAIT P1, [R0+URZ+0xb0], R5 ;  /* 0x0000b005000075a7 */ /* 0x000e6400080211ff */
[----:B-1----:R-:W-:Y:S05]  /*2e30*/  @!P1 BRA `(.L_x_56) ;  /* 0x0000005800689947 */ /* 0x002fea0003800000 */
.L_x_144:
[----:B------:R-:W-:Y:S01]  /*2e40*/  LEA R4, R11, UR37, 0x4 ;  /* 0x000000250b047c11 */ /* 0x000fe2000f8e20ff */
[----:B-1----:R-:W-:Y:S01]  /*2e50*/  VIADD R0, R0, 0xc0 ;  /* 0x000000c000007836 */ /* 0x002fe20000000000 */
[----:B------:R-:W-:Y:S01]  /*2e60*/  SEL R3, R3, RZ, P0 ;  /* 0x000000ff03037207 */ /* 0x000fe20000000000 */
[----:B------:R-:W-:-:S03]  /*2e70*/  VIADD R11, R11, 0x1 ;  /* 0x000000010b0b7836 */ /* 0x000fc60000000000 */
[----:B------:R-:W1:Y:S01]  /*2e80*/  LDS.128 R4, [R4+0x140] ;  /* 0x0001400004047984 */ /* 0x000e620000000c00 */
[----:B------:R-:W-:Y:S02]  /*2e90*/  PRMT R0, RZ, 0x654, R0 ;  /* 0x00000654ff007816 */ /* 0x000fe40000000000 */
[C---:B------:R-:W-:Y:S01]  /*2ea0*/  ISETP.NE.AND P1, PT, R11.reuse, 0x2, PT ;  /* 0x000000020b00780c */ /* 0x040fe20003f25270 */
[----:B------:R-:W-:Y:S01]  /*2eb0*/  @!PT LDS RZ, [RZ] ;  /* 0x00000000fffff984 */ /* 0x000fe20000000800 */
[----:B------:R-:W-:Y:S01]  /*2ec0*/  @!PT LDS RZ, [RZ] ;  /* 0x00000000fffff984 */ /* 0x000fe20000000800 */
[----:B------:R-:W-:Y:S01]  /*2ed0*/  @!PT LDS RZ, [RZ] ;  /* 0x00000000fffff984 */ /* 0x000fe20000000800 */
[----:B------:R-:W-:Y:S01]  /*2ee0*/  @!PT LDS RZ, [RZ] ;  /* 0x00000000fffff984 */ /* 0x000fe20000000800 */
[----:B------:R2:W-:Y:S06]  /*2ef0*/  MEMBAR.ALL.CTA ;  /* 0x0000000000007992 */ /* 0x0005ec0000008000 */
[----:B--2---:R-:W2:Y:S01]  /*2f00*/  FENCE.VIEW.ASYNC.S ;  /* 0x00000000000073c6 */ /* 0x004ea20000000000 */
[----:B------:R-:W-:Y:S01]  /*2f10*/  SEL R11, R11, RZ, P1 ;  /* 0x000000ff0b0b7207 */ /* 0x000fe20000800000 */
[----:B--2---:R2:W-:Y:S01]  /*2f20*/  SYNCS.ARRIVE.TRANS64.RED.A1T0 RZ, [R0+URZ], RZ ;  /* 0x000000ff00ff79a7 */ /* 0x0045e200081004ff */
[----:B-1----:R-:W-:-:S02]  /*2f30*/  LOP3.LUT P3, RZ, R6, 0x1, RZ, 0xc0, !PT ;  /* 0x0000000106ff7812 */ /* 0x002fc4000786c0ff */
[----:B------:R-:W-:-:S04]  /*2f40*/  SEL R5, RZ, 0x1, P0 ;  /* 0x00000001ff057807 */ /* 0x000fc80000000000 */
[----:B------:R-:W-:Y:S02]  /*2f50*/  LOP3.LUT R8, R8, R5, RZ, 0x3c, !PT ;  /* 0x0000000508087212 */ /* 0x000fe400078e3cff */
[----:B--2---:R-:W-:-:S04]  /*2f60*/  SEL R0, RZ, 0x1, P1 ;  /* 0x00000001ff007807 */ /* 0x004fc80000800000 */
[----:B------:R-:W-:Y:S01]  /*2f70*/  LOP3.LUT R9, R9, R0, RZ, 0x3c, !PT ;  /* 0x0000000009097212 */ /* 0x000fe200078e3cff */
[----:B------:R-:W-:Y:S06]  /*2f80*/  @P3 BRA `(.L_x_57) ;  /* 0xfffffffc002c3947 */ /* 0x000fec000383ffff */
[----:B------:R-:W-:Y:S01]  /*2f90*/  ULEA UR5, UR6, UR37, 0x3 ;  /* 0x0000002506057291 */ /* 0x000fe2000f8e18ff */
[----:B------:R-:W-:-:S08]  /*2fa0*/  SHF.L.U32 R3, R12, 0x1f, RZ ;  /* 0x0000001f0c037819 */ /* 0x000fd000000006ff */
[----:B------:R-:W1:Y:S02]  /*2fb0*/  SYNCS.PHASECHK.TRANS64 P0, [UR5+0xc0], R3 ;  /* 0x0000c003ff0075a7 */ /* 0x000e640008001005 */
[----:B-1----:R-:W-:Y:S05]  /*2fc0*/  @P0 BRA `(.L_x_58) ;  /* 0x0000000000080947 */ /* 0x002fea0003800000 */
[----:B------:R-:W1:Y:S02]  /*2fd0*/  SYNCS.PHASECHK.TRANS64.TRYWAIT P0, [UR5+0xc0], R3 ;  /* 0x0000c003ff0075a7 */ /* 0x000e640008001105 */
[----:B-1----:R-:W-:Y:S05]  /*2fe0*/  @!P0 BRA `(.L_x_59) ;  /* 0x0000005800108947 */ /* 0x002fea0003800000 */
.L_x_58:
[----:B------:R-:W-:-:S04]  /*2ff0*/  UIADD3 UR4, UPT, UPT, UR6, 0x1, URZ ;  /* 0x0000000106047890 */ /* 0x000fc8000fffe0ff */
[----:B------:R-:W-:-:S04]  /*3000*/  UISETP.NE.AND UP0, UPT, UR4, 0x2, UPT ;  /* 0x000000020400788c */ /* 0x000fc8000bf05270 */
[----:B------:R-:W-:Y:S02]  /*3010*/  USEL UR7, URZ, 0x1, UP0 ;  /* 0x00000001ff077887 */ /* 0x000fe40008000000 */
[----:B------:R-:W-:-:S04]  /*3020*/  USEL UR4, UR4, URZ, UP0 ;  /* 0x000000ff04047287 */ /* 0x000fc80008000000 */
[----:B------:R-:W-:Y:S01]  /*3030*/  ULEA UR4, UR4, UR37, 0x3 ;  /* 0x0000002504047291 */ /* 0x000fe2000f8e18ff */
[----:B-1----:R-:W-:-:S04]  /*3040*/  LOP3.LUT R3, R12, UR7, RZ, 0x3c, !PT ;  /* 0x000000070c037c12 */ /* 0x002fc8000f8e3cff */
[----:B------:R-:W-:-:S04]  /*3050*/  SHF.L.U32 R0, R3, 0x1f, RZ ;  /* 0x0000001f03007819 */ /* 0x000fc800000006ff */
[----:B------:R-:W1:Y:S02]  /*3060*/  SYNCS.PHASECHK.TRANS64 P0, [UR4+0xc0], R0 ;  /* 0x0000c000ff0075a7 */ /* 0x000e640008001004 */
[----:B-1----:R-:W-:Y:S05]  /*3070*/  @P0 EXIT ;  /* 0x000000000000094d */ /* 0x002fea0003800000 */
[----:B------:R-:W-:Y:S02]  /*3080*/  SHF.L.U32 R3, R3, 0x1f, RZ ;  /* 0x0000001f03037819 */ /* 0x000fe400000006ff */
[----:B------:R-:W-:-:S07]  /*3090*/  MOV R0, UR4 ;  /* 0x0000000400007c02 */ /* 0x000fce0008000f00 */
.L_x_60:
[----:B-1----:R1:W2:Y:S02]  /*30a0*/  SYNCS.PHASECHK.TRANS64.TRYWAIT P0, [R0+URZ+0xc0], R3 ;  /* 0x0000c003000075a7 */ /* 0x0022a400080011ff */
[----:B--2---:R-:W-:Y:S05]  /*30b0*/  @!P0 NANOSLEEP.SYNCS 0x989680 ;  /* 0x009896800000895d */ /* 0x004fea0003900000 */
[----:B------:R-:W2:Y:S02]  /*30c0*/  @!P0 SYNCS.PHASECHK.TRANS64 P0, [R0+URZ+0xc0], R3 ;  /* 0x0000c003000085a7 */ /* 0x000ea400080010ff */
[----:B--2---:R-:W-:Y:S05]  /*30d0*/  @P0 EXIT ;  /* 0x000000000000094d */ /* 0x004fea0003800000 */
[----:B------:R-:W-:Y:S05]  /*30e0*/  BRA `(.L_x_60) ;  /* 0xfffffffc00ec7947 */ /* 0x000fea000383ffff */
.L_x_53:
[----:B------:R-:W-:Y:S05]  /*30f0*/  BRA.U UP4, `(.L_x_61) ;  /* 0x0000001104d87547 */ /* 0x000fea000b800000 */
[----:B------:R-:W-:Y:S01]  /*3100*/  UMOV UR4, 0x40 ;  /* 0x0000004000047882 */ /* 0x000fe20000000000 */
[----:B------:R-:W-:Y:S01]  /*3110*/  NOP ;  /* 0x0000000000007918 */ /* 0x000fe20000000000 */
[----:B------:R-:W-:Y:S01]  /*3120*/  ULEA UR4, UR37, UR4, 0x18 ;  /* 0x0000000425047291 */ /* 0x000fe2000f8ec0ff */
[----:B------:R-:W-:Y:S02]  /*3130*/  UMOV UR5, 0x400 ;  /* 0x0000040000057882 */ /* 0x000fe40000000000 */
[----:B------:R-:W-:-:S06]  /*3140*/  ULEA UR37, UR37, UR5, 0x18 ;  /* 0x0000000525257291 */ /* 0x000fcc000f8ec0ff */
[----:B------:R-:W1:Y:S02]  /*3150*/  LDS.U8 R2, [UR4+0x1c] ;  /* 0x00001c04ff027984 */ /* 0x000e640008000000 */
[----:B-1----:R-:W-:-:S13]  /*3160*/  ISETP.NE.AND P0, PT, R2, RZ, PT ;  /* 0x000000ff0200720c */ /* 0x002fda0003f05270 */
[----:B------:R-:W-:Y:S05]  /*3170*/  @P0 BRA `(.L_x_62) ;  /* 0x0000000400080947 */ /* 0x000fea0003800000 */
[----:B------:R-:W-:Y:S02]  /*3180*/  UISETP.NE.U32.AND UP0, UPT, UR9, 0x1, UPT ;  /* 0x000000010900788c */ /* 0x000fe4000bf05070 */
[----:B------:R-:W-:-:S07]  /*3190*/  UIADD3 UR6, UPT, UPT, UR4, 0x8, URZ ;  /* 0x0000000804067890 */ /* 0x000fce000fffe0ff */
[----:B------:R-:W-:Y:S05]  /*31a0*/  BRA.U !UP0, `(.L_x_63) ;  /* 0x00000001089c7547 */ /* 0x000fea000b800000 */
[----:B------:R-:W-:Y:S01]  /*31b0*/  ELECT P0, URZ, PT ;  /* 0x0000000000ff782f */ /* 0x000fe20003800000 */
[----:B------:R-:W-:-:S12]  /*31c0*/  BSSY B0, `(.L_x_63) ;  /* 0x0000025000007945 */ /* 0x000fd80003800000 */
[----:B------:R-:W-:Y:S05]  /*31d0*/  @!P0 BRA `(.L_x_64) ;  /* 0x00000000008c8947 */ /* 0x000fea0003800000 */
[----:B------:R-:W-:-:S05]  /*31e0*/  UMOV UR5, 0x10 ;  /* 0x0000001000057882 */ /* 0x000fca0000000000 */
[----:B------:R-:W-:Y:S04]  /*31f0*/  DEPBAR.LE SB1, 0x36 ;  /* 0x00009d800000791a */ /* 0x000fe80000000000 */
[----:B------:R-:W1:Y:S02]  /*3200*/  UTCATOMSWS.2CTA.FIND_AND_SET.ALIGN UP1, UR5, UR5 ;  /* 0x00000005000575e3 */ /* 0x000e640008220800 */
[----:B-1----:R-:W-:Y:S01]  /*3210*/  MOV R11, UR5 ;  /* 0x00000005000b7c02 */ /* 0x002fe20008000f00 */
[----:B------:R-:W-:Y:S06]  /*3220*/  BRA.U UP1, `(.L_x_65) ;  /* 0x0000000101187547 */ /* 0x000fec000b800000 */
.L_x_66:
[----:B------:R-:W-:Y:S05]  /*3230*/  NANOSLEEP 0x64 ;  /* 0x000000640000795d */ /* 0x000fea0003800000 */
[----:B------:R-:W-:-:S05]  /*3240*/  UMOV UR5, 0x10 ;  /* 0x0000001000057882 */ /* 0x000fca0000000000 */
[----:B------:R-:W-:Y:S04]  /*3250*/  DEPBAR.LE SB1, 0x36 ;  /* 0x00009d800000791a */ /* 0x000fe80000000000 */
[----:B------:R-:W1:Y:S02]  /*3260*/  UTCATOMSWS.2CTA.FIND_AND_SET.ALIGN UP1, UR5, UR5 ;  /* 0x00000005000575e3 */ /* 0x000e640008220800 */
[----:B-1----:R-:W-:Y:S01]  /*3270*/  MOV R11, UR5 ;  /* 0x00000005000b7c02 */ /* 0x002fe20008000f00 */
[----:B------:R-:W-:Y:S05]  /*3280*/  BRA.U !UP1, `(.L_x_66) ;  /* 0xfffffffd09e87547 */ /* 0x000fea000b83ffff */
.L_x_65:
[----:B------:R-:W1:Y:S01]  /*3290*/  LDS R5, [UR4+0x10] ;  /* 0x00001004ff057984 */ /* 0x000e620008000800 */
[----:B------:R-:W-:Y:S01]  /*32a0*/  IMAD.U32 R3, RZ, RZ, UR37 ;  /* 0x00000025ff037e24 */ /* 0x000fe2000f8e00ff */
[----:B------:R-:W-:-:S03]  /*32b0*/  MOV R2, UR8 ;  /* 0x0000000800027c02 */ /* 0x000fc60008000f00 */
[----:B------:R-:W-:Y:S01]  /*32c0*/  VIADD R3, R3, 0x160 ;  /* 0x0000016003037836 */ /* 0x000fe20000000000 */
[----:B-1----:R-:W-:-:S04]  /*32d0*/  SHF.L.U32 R5, R5, 0x1f, RZ ;  /* 0x0000001f05057819 */ /* 0x002fc800000006ff */
[----:B------:R-:W1:Y:S02]  /*32e0*/  SYNCS.PHASECHK.TRANS64.TRYWAIT P0, [UR4+0x8], R5 ;  /* 0x00000805ff0075a7 */ /* 0x000e640008001104 */
[----:B-1----:R-:W-:Y:S05]  /*32f0*/  @P0 BRA `(.L_x_67) ;  /* 0x0000000000080947 */ /* 0x002fea0003800000 */
[----:B------:R-:W1:Y:S02]  /*3300*/  SYNCS.PHASECHK.TRANS64.TRYWAIT P0, [UR4+0x8], R5 ;  /* 0x00000805ff0075a7 */ /* 0x000e640008001104 */
[----:B-1----:R-:W-:Y:S05]  /*3310*/  @!P0 BRA `(.L_x_68) ;  /* 0x00000054005c8947 */ /* 0x002fea0003800000 */
.L_x_67:
[----:B-1----:R-:W-:Y:S01]  /*3320*/  HFMA2 R4, -RZ, RZ, 0, 5.9604644775390625e-08 ;  /* 0x00000001ff047431 */ /* 0x002fe200000001ff */
[----:B------:R-:W-:Y:S01]  /*3330*/  UPRMT UR5, UR8, 0x654, UR6 ;  /* 0x0000065408057896 */ /* 0x000fe20008000006 */
[----:B------:R-:W-:Y:S01]  /*3340*/  IMAD.MOV.U32 R6, RZ, RZ, 0xffff ;  /* 0x0000ffffff067424 */ /* 0x000fe200078e00ff */
[----:B------:R-:W-:Y:S01]  /*3350*/  PRMT R2, R2, 0x654, R3 ;  /* 0x0000065402027816 */ /* 0x000fe20000000003 */
[----:B------:R-:W-:Y:S02]  /*3360*/  IMAD.MOV.U32 R5, RZ, RZ, 0x4 ;  /* 0x00000004ff057424 */ /* 0x000fe400078e00ff */
[----:B------:R-:W-:Y:S01]  /*3370*/  IMAD.SHL.U32 R9, R11, 0x20, RZ ;  /* 0x000000200b097824 */ /* 0x000fe200078e00ff */
[----:B------:R-:W-:Y:S02]  /*3380*/  MOV R3, UR5 ;  /* 0x0000000500037c02 */ /* 0x000fe40008000f00 */
[-C--:B------:R-:W-:Y:S01]  /*3390*/  SHF.L.U32 R7, R6, R11.reuse, RZ ;  /* 0x0000000b06077219 */ /* 0x080fe200000006ff */
[----:B------:R1:W-:Y:S01]  /*33a0*/  SYNCS.ARRIVE.TRANS64.RED RZ, [UR5], R5 ;  /* 0x00000005ffff79a7 */ /* 0x0003e20008000405 */
[----:B------:R-:W-:Y:S01]  /*33b0*/  SHF.L.U32 R6, R4, R11, RZ ;  /* 0x0000000b04067219 */ /* 0x000fe200000006ff */
[----:B------:R1:W-:Y:S04]  /*33c0*/  STS [UR37+0x160], R9 ;  /* 0x00016009ff007988 */ /* 0x0003e80008000825 */
[----:B------:R1:W-:Y:S04]  /*33d0*/  STAS [R2.64], R11 ;  /* 0x0000000b02007dbd */ /* 0x0003e8000c0008ff */
[----:B------:R1:W-:Y:S04]  /*33e0*/  ATOMS.OR RZ, [UR4+0x14], R7 ;  /* 0x00001407ffff798c */ /* 0x0003e8000b000004 */
[----:B------:R1:W-:Y:S04]  /*33f0*/  ATOMS.OR RZ, [UR4+0x18], R6 ;  /* 0x00001806ffff798c */ /* 0x0003e8000b000004 */
[----:B------:R1:W-:Y:S02]  /*3400*/  ATOMS.XOR RZ, [UR4+0x10], R4 ;  /* 0x00001004ffff798c */ /* 0x0003e4000b800004 */
.L_x_64:
[----:B------:R-:W-:Y:S05]  /*3410*/  BSYNC B0 ;  /* 0x0000000000007941 */ /* 0x000fea0003800000 */
.L_x_63:
[----:B------:R-:W-:Y:S05]  /*3420*/  BRA.U UP0, `(.L_x_69) ;  /* 0x00000001006c7547 */ /* 0x000fea000b800000 */
[----:B------:R-:W-:-:S03]  /*3430*/  UMOV UR5, 0xffffffff ;  /* 0xffffffff00057882 */ /* 0x000fc60000000000 */
[----:B------:R-:W-:Y:S05]  /*3440*/  BRA.DIV UR5, `(.L_x_70) ;  /* 0x0000005605287947 */ /* 0x000fea000b800000 */
[----:B------:R-:W-:-:S13]  /*3450*/  ELECT P6, URZ, PT ;  /* 0x0000000000ff782f */ /* 0x000fda00038c0000 */
.L_x_148:
[----:B------:R-:W-:Y:S05]  /*3460*/  @!P6 BRA `(.L_x_69) ;  /* 0x00000000005ce947 */ /* 0x000fea0003800000 */
[----:B-1----:R-:W1:Y:S02]  /*3470*/  LDS R3, [UR4+0x10] ;  /* 0x00001004ff037984 */ /* 0x002e640008000800 */
[----:B-1----:R-:W-:-:S04]  /*3480*/  SHF.L.U32 R3, R3, 0x1f, RZ ;  /* 0x0000001f03037819 */ /* 0x002fc800000006ff */
[----:B------:R-:W1:Y:S02]  /*3490*/  SYNCS.PHASECHK.TRANS64.TRYWAIT P0, [UR4+0x8], R3 ;  /* 0x00000803ff0075a7 */ /* 0x000e640008001104 */
[----:B-1----:R-:W-:Y:S05]  /*34a0*/  @P0 BRA `(.L_x_71) ;  /* 0x0000000000080947 */ /* 0x002fea0003800000 */
[----:B------:R-:W1:Y:S02]  /*34b0*/  SYNCS.PHASECHK.TRANS64.TRYWAIT P0, [UR4+0x8], R3 ;  /* 0x00000803ff0075a7 */ /* 0x000e640008001104 */
[----:B-1----:R-:W-:Y:S05]  /*34c0*/  @!P0 BRA `(.L_x_72) ;  /* 0x0000005400288947 */ /* 0x002fea0003800000 */
.L_x_71:
[----:B------:R-:W2:Y:S01]  /*34d0*/  LDS R5, [UR37+0x160] ;  /* 0x00016025ff057984 */ /* 0x000ea20008000800 */
[----:B-1----:R-:W-:Y:S02]  /*34e0*/  HFMA2 R2, -RZ, RZ, 0, 5.9604644775390625e-08 ;  /* 0x00000001ff027431 */ /* 0x002fe400000001ff */
[----:B------:R-:W-:Y:S01]  /*34f0*/  IMAD.MOV.U32 R3, RZ, RZ, 0xffff ;  /* 0x0000ffffff037424 */ /* 0x000fe200078e00ff */
[----:B------:R-:W-:Y:S01]  /*3500*/  UPRMT UR5, UR8, 0x654, UR6 ;  /* 0x0000065408057896 */ /* 0x000fe20008000006 */
[----:B--2---:R-:W-:-:S03]  /*3510*/  IMAD.SHL.U32 R4, R5, 0x20, RZ ;  /* 0x0000002005047824 */ /* 0x004fc600078e00ff */
[-C--:B------:R-:W-:Y:S02]  /*3520*/  SHF.L.U32 R3, R3, R5.reuse, RZ ;  /* 0x0000000503037219 */ /* 0x080fe400000006ff */
[----:B------:R-:W-:Y:S01]  /*3530*/  SHF.L.U32 R5, R2, R5, RZ ;  /* 0x0000000502057219 */ /* 0x000fe200000006ff */
[----:B------:R2:W-:Y:S04]  /*3540*/  STS [UR37+0x160], R4 ;  /* 0x00016004ff007988 */ /* 0x0005e80008000825 */
[----:B------:R2:W-:Y:S04]  /*3550*/  ATOMS.OR RZ, [UR4+0x14], R3 ;  /* 0x00001403ffff798c */ /* 0x0005e8000b000004 */
[----:B------:R2:W-:Y:S01]  /*3560*/  ATOMS.OR RZ, [UR4+0x18], R5 ;  /* 0x00001805ffff798c */ /* 0x0005e2000b000004 */
[----:B------:R-:W-:Y:S03]  /*3570*/  SYNCS.ARRIVE.TRANS64.RED.A1T0 RZ, [UR5], RZ ;  /* 0x000000ffffff79a7 */ /* 0x000fe60008100405 */
[----:B------:R2:W-:Y:S01]  /*3580*/  ATOMS.XOR RZ, [UR4+0x10], R2 ;  /* 0x00001002ffff798c */ /* 0x0005e2000b800004 */
[----:B------:R-:W-:Y:S05]  /*3590*/  BRA `(.L_x_69) ;  /* 0x0000000000107947 */ /* 0x000fea0003800000 */
.L_x_62:
[----:B------:R-:W-:-:S05]  /*35a0*/  MOV R2, 0xffffffff ;  /* 0xffffffff00027802 */ /* 0x000fca0000000f00 */
[----:B------:R1:W-:Y:S02]  /*35b0*/  STS [UR37+0x160], R2 ;  /* 0x00016002ff007988 */ /* 0x0003e40008000825 */
[----:B-1----:R-:W-:Y:S02]  /*35c0*/  MOV R2, 0x35e0 ;  /* 0x000035e000027802 */ /* 0x002fe40000000f00 */
[----:B-----5:R-:W-:Y:S05]  /*35d0*/  CALL.REL.NOINC `($__internal_1_$__cuda_sm10x_tcgen05_guardrail_trap_phase_invalid_during_alloc) ;  /* 0x0000005800307944 */ /* 0x020fea0003c00000 */
.L_x_69:
[----:B------:R-:W-:Y:S05]  /*35e0*/  WARPSYNC.ALL ;  /* 0x0000000000007948 */ /* 0x000fea0003800000 */
[----:B------:R-:W3:Y:S01]  /*35f0*/  S2UR UR11, SR_CgaCtaId ;  /* 0x00000000000b79c3 */ /* 0x000ee20000008800 */
[----:B------:R-:W-:Y:S01]  /*3600*/  UMOV UR4, 0x400 ;  /* 0x0000040000047882 */ /* 0x000fe20000000000 */
[----:B------:R-:W-:-:S06]  /*3610*/  NOP ;  /* 0x0000000000007918 */ /* 0x000fcc0000000000 */
[----:B------:R-:W-:Y:S06]  /*3620*/  BAR.ARV 0x6, 0xa0 ;  /* 0x0182800000007b1d */ /* 0x000fec0000002000 */
[----:B------:R-:W4:Y:S01]  /*3630*/  LDCU UR5, c[0x0][0x38c] ;  /* 0x00007180ff0577ac */ /* 0x000f220008000800 */
[----:B------:R-:W-:Y:S01]  /*3640*/  LOP3.LUT R0, R0, 0xffff, RZ, 0xc0, !PT ;  /* 0x0000ffff00007812 */ /* 0x000fe200078ec0ff */
[----:B-1----:R-:W-:Y:S01]  /*3650*/  IMAD.MOV.U32 R9, RZ, RZ, 0x1 ;  /* 0x00000001ff097424 */ /* 0x002fe200078e00ff */
[----:B------:R-:W-:Y:S01]  /*3660*/  LOP3.LUT R8, R8, 0xffff, RZ, 0xc0, !PT ;  /* 0x0000ffff08087812 */ /* 0x000fe200078ec0ff */
[----:B------:R-:W-:Y:S01]  /*3670*/  UMOV UR17, URZ ;  /* 0x000000ff00117c82 */ /* 0x000fe20008000000 */
[----:B------:R-:W-:Y:S01]  /*3680*/  R2UR UR12, R0 ;  /* 0x00000000000c72ca */ /* 0x000fe200000e0000 */
[----:B------:R-:W-:Y:S01]  /*3690*/  UMOV UR16, URZ ;  /* 0x000000ff00107c82 */ /* 0x000fe20008000000 */
[----:B------:R-:W-:Y:S01]  /*36a0*/  R2UR UR13, R8 ;  /* 0x00000000080d72ca */ /* 0x000fe200000e0000 */
[----:B------:R-:W-:Y:S01]  /*36b0*/  IMAD.MOV.U32 R8, RZ, RZ, RZ ;  /* 0x000000ffff087224 */ /* 0x000fe200078e00ff */
[----:B------:R-:W-:Y:S01]  /*36c0*/  UMOV UR15, URZ ;  /* 0x000000ff000f7c82 */ /* 0x000fe20008000000 */
[----:B---3--:R-:W-:-:S02]  /*36d0*/  ULEA UR11, UR11, UR4, 0x18 ;  /* 0x000000040b0b7291 */ /* 0x008fc4000f8ec0ff */
[----:B------:R-:W-:Y:S02]  /*36e0*/  UISETP.NE.AND UP2, UPT, UR9, URZ, UPT ;  /* 0x000000ff0900728c */ /* 0x000fe4000bf45270 */
[----:B------:R-:W-:Y:S02]  /*36f0*/  UIADD3 UR14, UPT, UPT, UR11, 0x6300, URZ ;  /* 0x000063000b0e7890 */ /* 0x000fe4000fffe0ff */
[----:B------:R-:W-:Y:S02]  /*3700*/  UIADD3 UR4, UPT, UPT, UR11, 0x2a300, URZ ;  /* 0x0002a3000b047890 */ /* 0x000fe4000fffe0ff */
[----:B----4-:R-:W-:Y:S01]  /*3710*/  UIADD3 UR5, UPT, UPT, UR5, 0x7f, URZ ;  /* 0x0000007f05057890 */ /* 0x010fe2000fffe0ff */
[----:B--2---:R-:W1:Y:S01]  /*3720*/  LDS R2, [UR11+0x160] ;  /* 0x0001600bff027984 */ /* 0x004e620008000800 */
[----:B------:R-:W-:Y:S02]  /*3730*/  USHF.R.U32.HI UR14, URZ, 0x4, UR14 ;  /* 0x00000004ff0e7899 */ /* 0x000fe4000801160e */
[----:B------:R-:W-:-:S02]  /*3740*/  USHF.R.S32.HI UR10, URZ, 0x1f, UR5 ;  /* 0x0000001fff0a7899 */ /* 0x000fc40008011405 */
[----:B------:R-:W-:Y:S02]  /*3750*/  USHF.R.U32.HI UR4, URZ, 0x4, UR4 ;  /* 0x00000004ff047899 */ /* 0x000fe40008011604 */
[----:B------:R-:W-:Y:S02]  /*3760*/  ULEA.HI UR10, UR10, UR5, URZ, 0x7 ;  /* 0x000000050a0a7291 */ /* 0x000fe4000f8f38ff */
[----:B------:R-:W-:Y:S02]  /*3770*/  ULOP3.LUT UR14, UR14, 0x3fff, URZ, 0xc0, !UPT ;  /* 0x00003fff0e0e7892 */ /* 0x000fe4000f8ec0ff */
[----:B------:R-:W-:Y:S02]  /*3780*/  USHF.R.S32.HI UR10, URZ, 0x7, UR10 ;  /* 0x00000007ff0a7899 */ /* 0x000fe4000801140a */
[----:B------:R-:W-:Y:S02]  /*3790*/  ULOP3.LUT UR4, UR4, 0x3fff, URZ, 0xc0, !UPT ;  /* 0x00003fff04047892 */ /* 0x000fe4000f8ec0ff */
[----:B------:R-:W-:Y:S01]  /*37a0*/  UISETP.LT.AND UP0, UPT, UR10, 0x1, UPT ;  /* 0x000000010a00788c */ /* 0x000fe2000bf01270 */
[----:B------:R-:W-:Y:S01]  /*37b0*/  UMOV UR24, 0x0 ;  /* 0x0000000000187882 */ /* 0x000fe20000000000 */
[----:B------:R-:W-:Y:S01]  /*37c0*/  UMOV UR25, 0x101804a0 ;  /* 0x101804a000197882 */ /* 0x000fe20000000000 */
[----:B------:R-:W-:-:S02]  /*37d0*/  ULOP3.LUT UR14, UR14, 0x10000, URZ, 0xfc, !UPT ;  /* 0x000100000e0e7892 */ /* 0x000fc4000f8efcff */
[----:B------:R-:W-:Y:S02]  /*37e0*/  ULOP3.LUT UR4, UR4, 0x10000, URZ, 0xfc, !UPT ;  /* 0x0001000004047892 */ /* 0x000fe4000f8efcff */
[----:B------:R-:W-:Y:S01]  /*37f0*/  USEL UR23, UR10, 0x1, !UP0 ;  /* 0x000000010a177887 */ /* 0x000fe2000c000000 */
[----:B------:R-:W-:Y:S01]  /*3800*/  UMOV UR32, 0x0 ;  /* 0x0000000000207882 */ /* 0x000fe20000000000 */
[----:B------:R-:W-:Y:S01]  /*3810*/  UMOV UR33, 0x101804a0 ;  /* 0x101804a000217882 */ /* 0x000fe20000000000 */
[----:B------:R-:W-:Y:S01]  /*3820*/  UMOV UR30, 0x0 ;  /* 0x00000000001e7882 */ /* 0x000fe20000000000 */
[----:B------:R-:W-:Y:S01]  /*3830*/  UMOV UR31, 0x101804a0 ;  /* 0x101804a0001f7882 */ /* 0x000fe20000000000 */
[----:B------:R-:W-:Y:S01]  /*3840*/  UMOV UR28, 0x0 ;  /* 0x00000000001c7882 */ /* 0x000fe20000000000 */
[----:B------:R-:W-:Y:S01]  /*3850*/  UMOV UR29, 0x101804a0 ;  /* 0x101804a0001d7882 */ /* 0x000fe20000000000 */
[----:B-1----:R-:W-:Y:S02]  /*3860*/  R2UR UR18, R2 ;  /* 0x00000000021272ca */ /* 0x002fe400000e0000 */
[----:B------:R-:W-:-:S13]  /*3870*/  CS2R R2, SRZ ;  /* 0x0000000000027805 */ /* 0x000fda000001ff00 */
.L_x_80:
[C---:B------:R-:W-:Y:S02]  /*3880*/  LEA R0, R8.reuse, UR11, 0x3 ;  /* 0x0000000b08007c11 */ /* 0x040fe4000f8e18ff */
[----:B------:R-:W-:Y:S02]  /*3890*/  SHF.L.U32 R5, R3, 0x1f, RZ ;  /* 0x0000001f03057819 */ /* 0x000fe400000006ff */
[----:B------:R-:W-:Y:S02]  /*38a0*/  LEA R4, R8, UR11, 0x4 ;  /* 0x0000000b08047c11 */ /* 0x000fe4000f8e20ff */
[----:B------:R-:W1:Y:S02]  /*38b0*/  SYNCS.PHASECHK.TRANS64.TRYWAIT P0, [R0+URZ+0xb0], R5 ;  /* 0x0000b005000075a7 */ /* 0x000e6400080011ff */
[----:B-1-34-:R-:W-:Y:S05]  /*38c0*/  @!P0 BRA `(.L_x_73) ;  /* 0x0000005000408947 */ /* 0x01afea0003800000 */
.L_x_149:
[----:B-1----:R-:W1:Y:S01]  /*38d0*/  LDS.128 R4, [R4+0x140] ;  /* 0x0001400004047984 */ /* 0x002e620000000c00 */
[----:B------:R-:W-:Y:S02]  /*38e0*/  VIADD R0, R0, 0xc0 ;  /* 0x000000c000007836 */ /* 0x000fe40000000000 */
[----:B------:R-:W-:Y:S01]  /*38f0*/  VIADD R8, R8, 0x1 ;  /* 0x0000000108087836 */ /* 0x000fe20000000000 */
[----:B------:R-:W-:Y:S01]  /*3900*/  @!PT LDS RZ, [RZ] ;  /* 0x00000000fffff984 */ /* 0x000fe20000000800 */
[----:B------:R-:W-:Y:S01]  /*3910*/  @!PT LDS RZ, [RZ] ;  /* 0x00000000fffff984 */ /* 0x000fe20000000800 */
[----:B------:R-:W-:Y:S01]  /*3920*/  @!PT LDS RZ, [RZ] ;  /* 0x00000000fffff984 */ /* 0x000fe20000000800 */
[----:B------:R-:W-:Y:S01]  /*3930*/  @!PT LDS RZ, [RZ] ;  /* 0x00000000fffff984 */ /* 0x000fe20000000800 */
[----:B------:R2:W-:Y:S06]  /*3940*/  MEMBAR.ALL.CTA ;  /* 0x0000000000007992 */ /* 0x0005ec0000008000 */
[----:B--2---:R-:W2:Y:S01]  /*3950*/  FENCE.VIEW.ASYNC.S ;  /* 0x00000000000073c6 */ /* 0x004ea20000000000 */
[----:B------:R-:W-:-:S04]  /*3960*/  PRMT R0, RZ, 0x654, R0 ;  /* 0x00000654ff007816 */ /* 0x000fc80000000000 */
[----:B--2---:R2:W-:Y:S01]  /*3970*/  SYNCS.ARRIVE.TRANS64.RED.A1T0 RZ, [R0+URZ], RZ ;  /* 0x000000ff00ff79a7 */ /* 0x0045e200081004ff */
[----:B-1----:R-:W-:Y:S01]  /*3980*/  LOP3.LUT P1, RZ, R6, 0x1, RZ, 0xc0, !PT ;  /* 0x0000000106ff7812 */ /* 0x002fe2000782c0ff */
[----:B--2---:R-:W-:-:S12]  /*3990*/  BRA.U UP2, `(.L_x_74) ;  /* 0x0000000502087547 */ /* 0x004fd8000b800000 */
[----:B------:R-:W1:Y:S01]  /*39a0*/  LDCU UR5, c[0x0][0x38c] ;  /* 0x00007180ff0577ac */ /* 0x000e620008000800 */
[----:B------:R-:W-:Y:S02]  /*39b0*/  PLOP3.LUT P2, PT, PT, PT, PT, 0x80, 0x8 ;  /* 0x000000000008781c */ /* 0x000fe40003f4f070 */
[----:B------:R-:W-:Y:S01]  /*39c0*/  SHF.L.U32 R5, R9, 0x1f, RZ ;  /* 0x0000001f09057819 */ /* 0x000fe200000006ff */
[----:B------:R-:W-:Y:S02]  /*39d0*/  ULEA UR19, UR17, UR11, 0x3 ;  /* 0x0000000b11137291 */ /* 0x000fe4000f8e18ff */
[----:B------:R-:W-:Y:S02]  /*39e0*/  UIMAD UR20, UR17, 0x60, UR18 ;  /* 0x00000060111478a4 */ /* 0x000fe4000f8e0212 */
[----:B-1----:R-:W-:-:S06]  /*39f0*/  UISETP.GE.AND UP0, UPT, UR5, 0x1, UPT ;  /* 0x000000010500788c */ /* 0x002fcc000bf06270 */
[----:B------:R-:W-:-:S05]  /*3a00*/  PLOP3.LUT P0, PT, PT, PT, UP0, 0x80, 0x8 ;  /* 0x000000000008781c */ /* 0x000fca0003f0f008 */
[----:B------:R-:W-:-:S08]  /*3a10*/  @UP0 ULEA UR5, UR16, UR11, 0x3 ;  /* 0x0000000b10050291 */ /* 0x000fd0000f8e18ff */
[----:B------:R-:W-:-:S04]  /*3a20*/  @P0 SHF.L.U32 R0, R2, 0x1f, RZ ;  /* 0x0000001f02000819 */ /* 0x000fc800000006ff */
[----:B------:R1:W2:Y:S01]  /*3a30*/  @P0 SYNCS.PHASECHK.TRANS64.TRYWAIT P2, [UR5], R0 ;  /* 0x00000000ff0005a7 */ /* 0x0002a20008041105 */
[----:B------:R-:W3:Y:S02]  /*3a40*/  SYNCS.PHASECHK.TRANS64.TRYWAIT P0, [UR19+0xf0], R5 ;  /* 0x0000f005ff0075a7 */ /* 0x000ee40008001113 */
[----:B-123--:R-:W-:Y:S05]  /*3a50*/  @!P0 BRA `(.L_x_75) ;  /* 0x0000004c00f08947 */ /* 0x00efea0003800000 */
.L_x_151:
[----:B------:R-:W-:Y:S01]  /*3a60*/  UMOV UR22, UR15 ;  /* 0x0000000f00167c82 */ /* 0x000fe20008000000 */
[----:B------:R-:W-:Y:S05]  /*3a70*/  BRA.U !UP0, `(.L_x_76) ;  /* 0x0000000108c07547 */ /* 0x000fea000b800000 */
[----:B------:R-:W-:Y:S02]  /*3a80*/  UIADD3 UR22, UPT, UPT, UR23, UR15, URZ ;  /* 0x0000000f17167290 */ /* 0x000fe4000fffe0ff */
[----:B------:R-:W-:Y:S01]  /*3a90*/  UPLOP3.LUT UP3, UPT, UPT, UPT, UPT, 0x40, 0x4 ;  /* 0x000000000004789c */ /* 0x000fe20003f6e870 */
[----:B------:R-:W-:Y:S01]  /*3aa0*/  UMOV UR21, UR10 ;  /* 0x0000000a00157c82 */ /* 0x000fe20008000000 */
[----:B------:R-:W-:-:S09]  /*3ab0*/  UMOV UR5, UR16 ;  /* 0x0000001000057c82 */ /* 0x000fd20008000000 */
.L_x_79:
[----:B--2---:R-:W-:Y:S01]  /*3ac0*/  ULEA UR7, UR5, UR11, 0x3 ;  /* 0x0000000b05077291 */ /* 0x004fe2000f8e18ff */
[----:B---3--:R-:W-:Y:S11]  /*3ad0*/  @P2 BRA `(.L_x_77) ;  /* 0x00000000000c2947 */ /* 0x008ff60003800000 */
[----:B-1----:R-:W-:Y:S04]  /*3ae0*/  SHF.L.U32 R5, R2, 0x1f, RZ ;  /* 0x0000001f02057819 */ /* 0x002fe800000006ff */
[----:B------:R-:W1:Y:S02]  /*3af0*/  SYNCS.PHASECHK.TRANS64.TRYWAIT P0, [UR7], R5 ;  /* 0x00000005ff0075a7 */ /* 0x000e640008001107 */
[----:B-1----:R-:W-:Y:S05]  /*3b00*/  @!P0 BRA `(.L_x_78) ;  /* 0x0000004c00dc8947 */ /* 0x002fea0003800000 */
.L_x_77:
[----:B------:R-:W-:Y:S01]  /*3b10*/  UISETP.NE.AND UP0, UPT, UR21, 0x1, UPT ;  /* 0x000000011500788c */ /* 0x000fe2000bf05270 */
[----:B------:R-:W-:Y:S01]  /*3b20*/  PLOP3.LUT P2, PT, PT, PT, PT, 0x80, 0x8 ;  /* 0x000000000008781c */ /* 0x000fe20003f4f070 */
[----:B------:R-:W-:Y:S02]  /*3b30*/  UIADD3 UR16, UPT, UPT, UR5, 0x1, URZ ;  /* 0x0000000105107890 */ /* 0x000fe4000fffe0ff */
[----:B------:R-:W-:Y:S02]  /*3b40*/  UIMAD UR6, UR5, 0x180, UR4 ;  /* 0x00000180050678a4 */ /* 0x000fe4000f8e0204 */
[----:B------:R-:W-:Y:S01]  /*3b50*/  UISETP.NE.AND UP1, UPT, UR16, 0x9, UPT ;  /* 0x000000091000788c */ /* 0x000fe2000bf25270 */
[----:B------:R-:W-:Y:S01]  /*3b60*/  PLOP3.LUT P0, PT, PT, PT, UP0, 0x80, 0x8 ;  /* 0x000000000008781c */ /* 0x000fe20003f0f008 */
[----:B------:R-:W-:Y:S02]  /*3b70*/  ULEA UR34, UR5, UR14, 0xa ;  /* 0x0000000e05227291 */ /* 0x000fe4000f8e50ff */
[----:B------:R-:W-:Y:S02]  /*3b80*/  USEL UR27, URZ, 0x1, UP1 ;  /* 0x00000001ff1b7887 */ /* 0x000fe40008800000 */
[----:B------:R-:W-:Y:S02]  /*3b90*/  USEL UR16, UR16, URZ, UP1 ;  /* 0x000000ff10107287 */ /* 0x000fe40008800000 */
[----:B------:R-:W-:Y:S02]  /*3ba0*/  UIADD3 UR46, UPT, UPT, UR6, 0x2, URZ ;  /* 0x00000002062e7890 */ /* 0x000fe4000fffe0ff */
[----:B------:R-:W-:Y:S01]  /*3bb0*/  @UP0 ULEA UR26, UR16, UR11, 0x3 ;  /* 0x0000000b101a0291 */ /* 0x000fe2000f8e18ff */
[----:B------:R-:W-:Y:S01]  /*3bc0*/  LOP3.LUT R2, R2, UR27, RZ, 0x3c, !PT ;  /* 0x0000001b02027c12 */ /* 0x000fe2000f8e3cff */
[----:B------:R-:W-:Y:S02]  /*3bd0*/  UIADD3 UR44, UPT, UPT, UR34, 0x2, URZ ;  /* 0x00000002222c7890 */ /* 0x000fe4000fffe0ff */
[----:B------:R-:W-:Y:S01]  /*3be0*/  UIADD3 UR42, UPT, UPT, UR6, 0x4, URZ ;  /* 0x00000004062a7890 */ /* 0x000fe2000fffe0ff */
[----:B-1----:R-:W-:Y:S01]  /*3bf0*/  @P0 SHF.L.U32 R0, R2, 0x1f, RZ ;  /* 0x0000001f02000819 */ /* 0x002fe200000006ff */
[----:B------:R-:W-:Y:S02]  /*3c00*/  UIADD3 UR40, UPT, UPT, UR34, 0x4, URZ ;  /* 0x0000000422287890 */ /* 0x000fe4000fffe0ff */
[----:B------:R-:W-:Y:S01]  /*3c10*/  UIADD3 UR38, UPT, UPT, UR6, 0x6, URZ ;  /* 0x0000000606267890 */ /* 0x000fe2000fffe0ff */
[----:B------:R2:W3:Y:S01]  /*3c20*/  @P0 SYNCS.PHASECHK.TRANS64.TRYWAIT P2, [UR26], R0 ;  /* 0x00000000ff0005a7 */ /* 0x0004e2000804111a */
[----:B------:R-:W-:Y:S02]  /*3c30*/  UIADD3 UR36, UPT, UPT, UR34, 0x6, URZ ;  /* 0x0000000622247890 */ /* 0x000fe4000fffe0ff */
[----:B------:R-:W-:Y:S02]  /*3c40*/  UIADD3 UR26, UPT, UPT, UR7, 0x48, URZ ;  /* 0x00000048071a7890 */ /* 0x000fe4000fffe0ff */
[----:B------:R-:W-:Y:S02]  /*3c50*/  UIADD3 UR15, UPT, UPT, UR15, 0x1, URZ ;  /* 0x000000010f0f7890 */ /* 0x000fe4000fffe0ff */
[----:B------:R-:W-:Y:S02]  /*3c60*/  UIADD3 UR21, UPT, UPT, UR21, -0x1, URZ ;  /* 0xffffffff15157890 */ /* 0x000fe4000fffe0ff */
[----:B------:R-:W-:Y:S01]  /*3c70*/  UISETP.NE.AND UP0, UPT, UR15, UR22, UPT ;  /* 0x000000160f00728c */ /* 0x000fe2000bf05270 */
[----:B------:R-:W-:Y:S01]  /*3c80*/  UMOV UR7, 0x40004040 ;  /* 0x4000404000077882 */ /* 0x000fe20000000000 */
[----:B------:R-:W-:Y:S01]  /*3c90*/  UMOV UR35, 0x40004040 ;  /* 0x4000404000237882 */ /* 0x000fe20000000000 */
[----:B------:R-:W-:Y:S01]  /*3ca0*/  UMOV UR47, 0x40004040 ;  /* 0x40004040002f7882 */ /* 0x000fe20000000000 */
[----:B------:R2:W-:Y:S01]  /*3cb0*/  UTCIMMA.2CTA gdesc[UR34], gdesc[UR6], tmem[UR20], tmem[UR24], idesc[UR25], UP3 ;  /* 0x00ff1806220075ea */ /* 0x0005e20009a00114 */
[----:B------:R-:W-:Y:S01]  /*3cc0*/  UPLOP3.LUT UP3, UPT, UPT, UPT, UPT, 0x80, 0x8 ;  /* 0x000000000008789c */ /* 0x000fe20003f6f070 */
[----:B------:R-:W-:Y:S01]  /*3cd0*/  UMOV UR45, 0x40004040 ;  /* 0x40004040002d7882 */ /* 0x000fe20000000000 */
[----:B------:R-:W-:Y:S01]  /*3ce0*/  UMOV UR43, 0x40004040 ;  /* 0x40004040002b7882 */ /* 0x000fe20000000000 */
[----:B------:R2:W-:Y:S01]  /*3cf0*/  UTCIMMA.2CTA gdesc[UR44], gdesc[UR46], tmem[UR20], tmem[UR32], idesc[UR33], UPT ;  /* 0x00ff202e2c0075ea */ /* 0x0005e2000ba00114 */
[----:B------:R-:W-:Y:S01]  /*3d00*/  UMOV UR41, 0x40004040 ;  /* 0x4000404000297882 */ /* 0x000fe20000000000 */
[----:B------:R-:W-:Y:S01]  /*3d10*/  UMOV UR39, 0x40004040 ;  /* 0x4000404000277882 */ /* 0x000fe20000000000 */
[----:B------:R-:W-:Y:S01]  /*3d20*/  UMOV UR37, 0x40004040 ;  /* 0x4000404000257882 */ /* 0x000fe20000000000 */
[----:B------:R2:W-:Y:S01]  /*3d30*/  UTCIMMA.2CTA gdesc[UR40], gdesc[UR42], tmem[UR20], tmem[UR30], idesc[UR31], UPT ;  /* 0x00ff1e2a280075ea */ /* 0x0005e2000ba00114 */
[----:B------:R2:W-:Y:S01]  /*3d40*/  UTCIMMA.2CTA gdesc[UR36], gdesc[UR38], tmem[UR20], tmem[UR28], idesc[UR29], UPT ;  /* 0x00ff1c26240075ea */ /* 0x0005e2000ba00114 */
[----:B------:R2:W-:Y:S01]  /*3d50*/  UTCBAR.2CTA.MULTICAST [UR26], URZ, UR13 ;  /* 0x000000ff1a0073e9 */ /* 0x0005e2000820080d */
[----:B------:R-:W-:Y:S01]  /*3d60*/  UMOV UR5, UR16 ;  /* 0x0000001000057c82 */ /* 0x000fe20008000000 */
[----:B------:R-:W-:Y:S05]  /*3d70*/  BRA.U UP0, `(.L_x_79) ;  /* 0xfffffffd00507547 */ /* 0x000fea000b83ffff */
.L_x_76:
[----:B------:R-:W-:Y:S01]  /*3d80*/  UIADD3 UR19, UPT, UPT, UR19, 0xd0, URZ ;  /* 0x000000d013137890 */ /* 0x000fe2000fffe0ff */
[----:B------:R-:W-:-:S08]  /*3d90*/  UMOV UR15, UR22 ;  /* 0x00000016000f7c82 */ /* 0x000fd00008000000 */
[----:B------:R4:W-:Y:S01]  /*3da0*/  UTCBAR.2CTA.MULTICAST [UR19], URZ, UR12 ;  /* 0x000000ff130073e9 */ /* 0x0009e2000820080c */
[----:B------:R-:W-:Y:S02]  /*3db0*/  NOP ;  /* 0x0000000000007918 */ /* 0x000fe40000000000 */
.L_x_74:
[----:B------:R-:W-:Y:S01]  /*3dc0*/  UIADD3 UR17, UPT, UPT, UR17, 0x1, URZ ;  /* 0x0000000111117890 */ /* 0x000fe2000fffe0ff */
[----:B------:R-:W-:-:S03]  /*3dd0*/  ISETP.NE.AND P0, PT, R8, 0x2, PT ;  /* 0x000000020800780c */ /* 0x000fc60003f05270 */
[----:B------:R-:W-:Y:S01]  /*3de0*/  UISETP.NE.AND UP0, UPT, UR17, 0x4, UPT ;  /* 0x000000041100788c */ /* 0x000fe2000bf05270 */
[----:B-12---:R-:W-:Y:S02]  /*3df0*/  SEL R0, RZ, 0x1, P0 ;  /* 0x00000001ff007807 */ /* 0x006fe40000000000 */
[----:B------:R-:W-:Y:S01]  /*3e00*/  SEL R8, R8, RZ, P0 ;  /* 0x000000ff08087207 */ /* 0x000fe20000000000 */
[----:B------:R-:W-:Y:S01]  /*3e10*/  USEL UR5, URZ, 0x1, UP0 ;  /* 0x00000001ff057887 */ /* 0x000fe20008000000 */
[----:B------:R-:W-:Y:S01]  /*3e20*/  LOP3.LUT R3, R3, R0, RZ, 0x3c, !PT ;  /* 0x0000000003037212 */ /* 0x000fe200078e3cff */
[----:B------:R-:W-:-:S04]  /*3e30*/  USEL UR17, UR17, URZ, UP0 ;  /* 0x000000ff11117287 */ /* 0x000fc80008000000 */
[----:B------:R-:W-:Y:S01]  /*3e40*/  LOP3.LUT R9, R9, UR5, RZ, 0x3c, !PT ;  /* 0x0000000509097c12 */ /* 0x000fe2000f8e3cff */
[----:B------:R-:W-:Y:S07]  /*3e50*/  @P1 BRA `(.L_x_80) ;  /* 0xfffffff800881947 */ /* 0x000fee000383ffff */
[----:B------:R-:W1:Y:S01]  /*3e60*/  S2UR UR4, SR_CgaCtaId ;  /* 0x00000000000479c3 */ /* 0x000e620000008800 */
[----:B------:R-:W-:Y:S01]  /*3e70*/  ELECT P0, URZ, PT ;  /* 0x0000000000ff782f */ /* 0x000fe20003800000 */
[----:B------:R-:W-:Y:S01]  /*3e80*/  HFMA2 R0, -RZ, RZ, 0, 5.9604644775390625e-08 ;  /* 0x00000001ff007431 */ /* 0x000fe200000001ff */
[----:B------:R-:W-:-:S05]  /*3e90*/  UMOV UR5, 0x40 ;  /* 0x0000004000057882 */ /* 0x000fca0000000000 */
[----:B------:R-:W-:Y:S01]  /*3ea0*/  UVIRTCOUNT.DEALLOC.SMPOOL 0x80 ;  /* 0x000000800000784c */ /* 0x000fe20000000000 */
[----:B------:R-:W-:Y:S02]  /*3eb0*/  UISETP.NE.AND UP0, UPT, UR9, URZ, UPT ;  /* 0x000000ff0900728c */ /* 0x000fe4000bf05270 */
[----:B-1----:R-:W-:-:S09]  /*3ec0*/  ULEA UR4, UR4, UR5, 0x18 ;  /* 0x0000000504047291 */ /* 0x002fd2000f8ec0ff */
[----:B------:R1:W-:Y:S01]  /*3ed0*/  @P0 STS.U8 [UR4+0x1c], R0 ;  /* 0x00001c00ff000988 */ /* 0x0003e20008000004 */
[----:B------:R-:W-:Y:S05]  /*3ee0*/  BRA.U UP0, `(.L_x_81) ;  /* 0x0000000100a07547 */ /* 0x000fea000b800000 */
[----:B------:R-:W-:Y:S01]  /*3ef0*/  UIADD3 UR5, UPT, UPT, UR11, 0xf0, URZ ;  /* 0x000000f00b057890 */ /* 0x000fe2000fffe0ff */
[----:B------:R-:W-:-:S03]  /*3f00*/  SHF.L.U32 R3, R9, 0x1f, RZ ;  /* 0x0000001f09037819 */ /* 0x000fc600000006ff */
[----:B------:R-:W-:-:S09]  /*3f10*/  ULEA UR6, UR17, UR5, 0x3 ;  /* 0x0000000511067291 */ /* 0x000fd2000f8e18ff */
[----:B------:R-:W2:Y:S02]  /*3f20*/  SYNCS.PHASECHK.TRANS64.TRYWAIT P0, [UR6], R3 ;  /* 0x00000003ff0075a7 */ /* 0x000ea40008001106 */
[----:B--2---:R-:W-:Y:S05]  /*3f30*/  @!P0 BRA `(.L_x_82) ;  /* 0x0000004800e88947 */ /* 0x004fea0003800000 */
.L_x_154:
        /* <DEDUP_REMOVED lines=9> */
.L_x_156:
        /* <DEDUP_REMOVED lines=9> */
.L_x_158:
[----:B------:R-:W-:-:S04]  /*4060*/  UIADD3 UR7, UPT, UPT, UR7, 0x1, URZ ;  /* 0x0000000107077890 */ /* 0x000fc8000fffe0ff */
[----:B------:R-:W-:-:S04]  /*4070*/  UISETP.NE.AND UP1, UPT, UR7, 0x4, UPT ;  /* 0x000000040700788c */ /* 0x000fc8000bf25270 */
[----:B------:R-:W-:Y:S02]  /*4080*/  USEL UR6, URZ, 0x1, UP1 ;  /* 0x00000001ff067887 */ /* 0x000fe40008800000 */
[----:B------:R-:W-:-:S04]  /*4090*/  USEL UR7, UR7, URZ, UP1 ;  /* 0x000000ff07077287 */ /* 0x000fc80008800000 */
[----:B------:R-:W-:Y:S01]  /*40a0*/  ULEA UR7, UR7, UR5, 0x3 ;  /* 0x0000000507077291 */ /* 0x000fe2000f8e18ff */
[----:B-1----:R-:W-:-:S04]  /*40b0*/  LOP3.LUT R3, R2, UR6, RZ, 0x3c, !PT ;  /* 0x0000000602037c12 */ /* 0x002fc8000f8e3cff */
[----:B------:R-:W-:Y:S01]  /*40c0*/  SHF.L.U32 R3, R3, 0x1f, RZ ;  /* 0x0000001f03037819 */ /* 0x000fe200000006ff */
[----:B------:R-:W-:-:S04]  /*40d0*/  IMAD.U32 R0, RZ, RZ, UR7 ;  /* 0x00000007ff007e24 */ /* 0x000fc8000f8e00ff */
[----:B------:R1:W2:Y:S03]  /*40e0*/  SYNCS.PHASECHK.TRANS64.TRYWAIT P0, [R0+URZ], R3 ;  /* 0x00000003000075a7 */ /* 0x0002a600080011ff */
[----:B--2---:R-:W-:Y:S05]  /*40f0*/  @!P0 NANOSLEEP.SYNCS 0x989680 ;  /* 0x009896800000895d */ /* 0x004fea0003900000 */
[----:B------:R-:W2:Y:S02]  /*4100*/  @!P0 SYNCS.PHASECHK.TRANS64 P0, [R0+URZ], R3 ;  /* 0x00000003000085a7 */ /* 0x000ea400080010ff */
[----:B--2---:R-:W-:Y:S05]  /*4110*/  @P0 BRA `(.L_x_85) ;  /* 0x0000000000200947 */ /* 0x004fea0003800000 */
.L_x_86:
[----:B--2---:R2:W1:Y:S02]  /*4120*/  SYNCS.PHASECHK.TRANS64.TRYWAIT P0, [R0+URZ], R3 ;  /* 0x00000003000075a7 */ /* 0x00446400080011ff */
[----:B-1----:R-:W-:Y:S05]  /*4130*/  @!P0 NANOSLEEP.SYNCS 0x989680 ;  /* 0x009896800000895d */ /* 0x002fea0003900000 */
[----:B------:R-:W1:Y:S02]  /*4140*/  @!P0 SYNCS.PHASECHK.TRANS64 P0, [R0+URZ], R3 ;  /* 0x00000003000085a7 */ /* 0x000e6400080010ff */
[----:B-1----:R-:W-:Y:S05]  /*4150*/  @!P0 BRA `(.L_x_86) ;  /* 0xfffffffc00f08947 */ /* 0x002fea000383ffff */
[----:B------:R-:W-:Y:S05]  /*4160*/  BRA `(.L_x_85) ;  /* 0x00000000000c7947 */ /* 0x000fea0003800000 */
.L_x_81:
[----:B------:R-:W-:-:S04]  /*4170*/  UIADD3 UR5, UPT, UPT, UR11, 0x130, URZ ;  /* 0x000001300b057890 */ /* 0x000fc8000fffe0ff */
[----:B------:R-:W-:-:S09]  /*4180*/  UPRMT UR5, UR8, 0x654, UR5 ;  /* 0x0000065408057896 */ /* 0x000fd20008000005 */
[----:B------:R-:W-:Y:S03]  /*4190*/  SYNCS.ARRIVE.TRANS64.RED.A1T0 RZ, [UR5], RZ ;  /* 0x000000ffffff79a7 */ /* 0x000fe60008100405 */
.L_x_85:
[----:B-12---:R-:W-:Y:S01]  /*41a0*/  SHF.L.U32 R3, RZ, 0x1f, RZ ;  /* 0x0000001fff037819 */ /* 0x006fe200000006ff */
[----:B------:R-:W-:Y:S01]  /*41b0*/  UIADD3 UR5, UPT, UPT, UR11, 0x130, URZ ;  /* 0x000001300b057890 */ /* 0x000fe2000fffe0ff */
[----:B------:R-:W-:Y:S02]  /*41c0*/  PLOP3.LUT P0, PT, PT, PT, UP0, 0x80, 0x8 ;  /* 0x000000000008781c */ /* 0x000fe40003f0f008 */
[----:B------:R-:W1:Y:S02]  /*41d0*/  SYNCS.PHASECHK.TRANS64.TRYWAIT P1, [UR11+0x130], R3 ;  /* 0x00013003ff0075a7 */ /* 0x000e64000802110b */
[----:B-1----:R-:W-:Y:S09]  /*41e0*/  @!P1 BRA `(.L_x_87) ;  /* 0x0000004800849947 */ /* 0x002ff20003800000 */
.L_x_160:
[----:B------:R-:W-:Y:S02]  /*41f0*/  @!UP0 UPRMT UR5, UR8, 0x654, UR5 ;  /* 0x0000065408058896 */ /* 0x000fe40008000005 */
[----:B------:R-:W-:Y:S01]  /*4200*/  ULOP3.LUT UR6, UR18, 0xffff, URZ, 0xc0, !UPT ;  /* 0x0000ffff12067892 */ /* 0x000fe2000f8ec0ff */
[----:B------:R-:W-:-:S03]  /*4210*/  UMOV UR8, 0xffff ;  /* 0x0000ffff00087882 */ /* 0x000fc60000000000 */
[----:B------:R-:W-:-:S03]  /*4220*/  USHF.R.U32.HI UR6, URZ, 0x5, UR6 ;  /* 0x00000005ff067899 */ /* 0x000fc60008011606 */
[----:B------:R-:W-:Y:S01]  /*4230*/  @!P0 SYNCS.ARRIVE.TRANS64.RED.A1T0 RZ, [UR5], RZ ;  /* 0x000000ffffff89a7 */ /* 0x000fe20008100405 */
[----:B------:R-:W-:Y:S01]  /*4240*/  NOP ;  /* 0x0000000000007918 */ /* 0x000fe20000000000 */
[----:B-1----:R-:W1:Y:S01]  /*4250*/  LDS R0, [UR4+0x14] ;  /* 0x00001404ff007984 */ /* 0x002e620008000800 */
[----:B------:R-:W-:Y:S01]  /*4260*/  USHF.L.U32 UR8, UR8, UR6, URZ ;  /* 0x0000000608087299 */ /* 0x000fe200080006ff */
[----:B------:R-:W-:Y:S02]  /*4270*/  UMOV UR5, 0x1 ;  /* 0x0000000100057882 */ /* 0x000fe40000000000 */
[----:B------:R-:W-:-:S03]  /*4280*/  USHF.L.U32 UR5, UR5, UR6, URZ ;  /* 0x0000000605057299 */ /* 0x000fc600080006ff */
[----:B-1----:R-:W-:-:S04]  /*4290*/  LOP3.LUT R0, R0, UR8, RZ, 0xc0, !PT ;  /* 0x0000000800007c12 */ /* 0x002fc8000f8ec0ff */
[----:B------:R-:W-:-:S13]  /*42a0*/  ISETP.NE.AND P0, PT, R0, UR8, PT ;  /* 0x0000000800007c0c */ /* 0x000fda000bf05270 */
[----:B------:R-:W-:Y:S05]  /*42b0*/  @P0 BRA `(.L_x_88) ;  /* 0x0000000000580947 */ /* 0x000fea0003800000 */
[----:B------:R-:W1:Y:S02]  /*42c0*/  LDS R0, [UR4+0x18] ;  /* 0x00001804ff007984 */ /* 0x000e640008000800 */
[----:B-1----:R-:W-:-:S04]  /*42d0*/  LOP3.LUT R0, R0, UR5, RZ, 0xc0, !PT ;  /* 0x0000000500007c12 */ /* 0x002fc8000f8ec0ff */
[----:B------:R-:W-:-:S13]  /*42e0*/  ISETP.NE.AND P0, PT, R0, UR5, PT ;  /* 0x0000000500007c0c */ /* 0x000fda000bf05270 */
[----:B------:R-:W-:Y:S05]  /*42f0*/  @P0 BRA `(.L_x_89) ;  /* 0x00000000003c0947 */ /* 0x000fea0003800000 */
[----:B------:R-:W1:Y:S01]  /*4300*/  S2R R2, SR_LANEID ;  /* 0x0000000000027919 */ /* 0x000e620000000000 */
[----:B------:R-:W-:Y:S01]  /*4310*/  ULOP3.LUT UR8, URZ, UR8, URZ, 0x33, !UPT ;  /* 0x00000008ff087292 */ /* 0x000fe2000f8e33ff */
[----:B------:R-:W-:Y:S01]  /*4320*/  LOP3.LUT R4, RZ, UR5, RZ, 0x33, !PT ;  /* 0x00000005ff047c12 */ /* 0x000fe2000f8e33ff */
[----:B------:R-:W-:Y:S02]  /*4330*/  VOTEU.ANY UR7, UPT, PT ;  /* 0x0000000000077886 */ /* 0x000fe400038e0100 */
[----:B------:R-:W-:Y:S01]  /*4340*/  UFLO.U32 UR7, UR7 ;  /* 0x00000007000772bd */ /* 0x000fe200080e0000 */
[----:B------:R-:W2:Y:S01]  /*4350*/  REDUX UR5, R4 ;  /* 0x00000000040573c4 */ /* 0x000ea20000000000 */
[----:B------:R-:W-:-:S06]  /*4360*/  IMAD.U32 R0, RZ, RZ, UR8 ;  /* 0x00000008ff007e24 */ /* 0x000fcc000f8e00ff */
[----:B------:R1:W-:Y:S01]  /*4370*/  UTCATOMSWS.AND URZ, UR8 ;  /* 0x0000000800ff79e3 */ /* 0x0003e20008000000 */
[----:B------:R-:W3:Y:S01]  /*4380*/  REDUX UR6, R0 ;  /* 0x00000000000673c4 */ /* 0x000ee20000000000 */
[----:B-1----:R-:W-:Y:S01]  /*4390*/  ISETP.EQ.U32.AND P0, PT, R2, UR7, PT ;  /* 0x0000000702007c0c */ /* 0x002fe2000bf02070 */
[----:B--2---:R-:W-:Y:S01]  /*43a0*/  IMAD.U32 R2, RZ, RZ, UR5 ;  /* 0x00000005ff027e24 */ /* 0x004fe2000f8e00ff */
[----:B---3--:R-:W-:-:S11]  /*43b0*/  MOV R3, UR6 ;  /* 0x0000000600037c02 */ /* 0x008fd60008000f00 */
[----:B------:R1:W-:Y:S04]  /*43c0*/  @P0 ATOMS.AND RZ, [UR4+0x14], R3 ;  /* 0x00001403ffff098c */ /* 0x0003e8000a800004 */
[----:B------:R1:W-:Y:S01]  /*43d0*/  @P0 ATOMS.AND RZ, [UR4+0x18], R2 ;  /* 0x00001802ffff098c */ /* 0x0003e2000a800004 */
[----:B------:R-:W-:Y:S05]  /*43e0*/  BRA `(.L_x_90) ;  /* 0x0000000000147947 */ /* 0x000fea0003800000 */
.L_x_89:
[----:B------:R-:W-:Y:S02]  /*43f0*/  MOV R2, 0x4410 ;  /* 0x0000441000027802 */ /* 0x000fe40000000f00 */
[----:B---345:R-:W-:Y:S05]  /*4400*/  CALL.REL.NOINC `($__internal_0_$__cuda_sm10x_tcgen05_guardrail_trap_col_being_dealloced_not_returned_by_alloc) ;  /* 0x0000004800987944 */ /* 0x038fea0003c00000 */
[----:B------:R-:W-:Y:S05]  /*4410*/  BRA `(.L_x_90) ;  /* 0x0000000000087947 */ /* 0x000fea0003800000 */
.L_x_88:
[----:B------:R-:W-:Y:S02]  /*4420*/  MOV R2, 0x4440 ;  /* 0x0000444000027802 */ /* 0x000fe40000000f00 */
[----:B---345:R-:W-:Y:S05]  /*4430*/  CALL.REL.NOINC `($__internal_2_$__cuda_sm10x_tcgen05_guardrail_trap_unallocated_columns_being_dealloced) ;  /* 0x0000004800a47944 */ /* 0x038fea0003c00000 */
.L_x_90:
[----:B------:R-:W-:Y:S01]  /*4440*/  NOP ;  /* 0x0000000000007918 */ /* 0x000fe20000000000 */
[----:B----4-:R-:W-:Y:S05]  /*4450*/  EXIT ;  /* 0x000000000000794d */ /* 0x010fea0003800000 */
.L_x_61:
[----:B------:R-:W-:-:S09]  /*4460*/  UISETP.NE.OR UP5, UPT, UR10, 0x3, !UP5 ;  /* 0x000000030a00788c */ /* 0x000fd2000efa5670 */
[----:B------:R-:W-:Y:S05]  /*4470*/  BRA.U UP5, `(.L_x_91) ;  /* 0x0000000905fc7547 */ /* 0x000fea000b800000 */
[----:B------:R-:W1:Y:S01]  /*4480*/  LDCU.64 UR6, c[0x0][0x888] ;  /* 0x00011100ff0677ac */ /* 0x000e620008000a00 */
[----:B------:R-:W2:Y:S01]  /*4490*/  LDC R0, c[0x0][0xb30] ;  /* 0x0002cc00ff007b82 */ /* 0x000ea20000000800 */
[----:B------:R-:W-:Y:S01]  /*44a0*/  IMAD.MOV.U32 R30, RZ, RZ, 0x1 ;  /* 0x00000001ff1e7424 */ /* 0x000fe200078e00ff */
[----:B------:R-:W-:Y:S01]  /*44b0*/  CS2R R28, SRZ ;  /* 0x00000000001c7805 */ /* 0x000fe2000001ff00 */
[----:B------:R-:W3:Y:S01]  /*44c0*/  LDCU.64 UR4, c[0x0][0x890] ;  /* 0x00011200ff0477ac */ /* 0x000ee20008000a00 */
[----:B------:R-:W-:Y:S01]  /*44d0*/  IMAD.MOV.U32 R25, RZ, RZ, 0x3000 ;  /* 0x00003000ff197424 */ /* 0x000fe200078e00ff */
[----:B------:R-:W-:-:S03]  /*44e0*/  UMOV UR8, 0x400 ;  /* 0x0000040000087882 */ /* 0x000fc60000000000 */
[----:B------:R-:W4:Y:S01]  /*44f0*/  LDC R19, c[0x0][0x370] ;  /* 0x0000dc00ff137b82 */ /* 0x000f220000000800 */
[----:B------:R-:W-:-:S07]  /*4500*/  UPLOP3.LUT UP1, UPT, UPT, UPT, UPT, 0x40, 0x4 ;  /* 0x000000000004789c */ /* 0x000fce0003f2e870 */
[----:B------:R-:W4:Y:S01]  /*4510*/  LDC R2, c[0x0][0xb0c] ;  /* 0x0002c300ff027b82 */ /* 0x000f220000000800 */
[----:B-1----:R-:W-:Y:S02]  /*4520*/  UISETP.NE.U32.AND UP4, UPT, UR6, URZ, UPT ;  /* 0x000000ff0600728c */ /* 0x002fe4000bf85070 */
[----:B------:R-:W-:Y:S02]  /*4530*/  ULEA UR6, UR37, UR8, 0x18 ;  /* 0x0000000825067291 */ /* 0x000fe4000f8ec0ff */
[----:B------:R-:W-:Y:S02]  /*4540*/  UISETP.NE.AND.EX UP4, UPT, UR7, URZ, UPT, UP4 ;  /* 0x000000ff0700728c */ /* 0x000fe4000bf85340 */
[----:B------:R-:W-:Y:S01]  /*4550*/  UIADD3 UR7, UPT, UPT, UR6, 0x90, URZ ;  /* 0x0000009006077890 */ /* 0x000fe2000fffe0ff */
[----:B------:R-:W1:Y:S01]  /*4560*/  LDC R18, c[0x0][0xb20] ;  /* 0x0002c800ff127b82 */ /* 0x000e620000000800 */
[----:B---3--:R-:W-:Y:S01]  /*4570*/  UISETP.NE.U32.AND UP5, UPT, UR4, URZ, UPT ;  /* 0x000000ff0400728c */ /* 0x008fe2000bfa5070 */
[----:B--2---:R-:W-:Y:S01]  /*4580*/  ISETP.NE.AND P1, PT, R0, 0x1, PT ;  /* 0x000000010000780c */ /* 0x004fe20003f25270 */
[----:B------:R-:W-:-:S02]  /*4590*/  UPRMT UR37, UR37, 0x654, UR7 ;  /* 0x0000065425257896 */ /* 0x000fc40008000007 */
[----:B------:R-:W-:-:S03]  /*45a0*/  UISETP.NE.AND.EX UP5, UPT, UR5, URZ, UPT, UP5 ;  /* 0x000000ff0500728c */ /* 0x000fc6000bfa5350 */
[----:B------:R-:W2:Y:S08]  /*45b0*/  LDC.64 R32, c[0x0][0x348] ;  /* 0x0000d200ff207b82 */ /* 0x000eb00000000a00 */
[----:B------:R-:W3:Y:S08]  /*45c0*/  LDC.64 R16, c[0x0][0xb10] ;  /* 0x0002c400ff107b82 */ /* 0x000ef00000000a00 */
[----:B------:R-:W1:Y:S08]  /*45d0*/  LDC.64 R6, c[0x0][0xb18] ;  /* 0x0002c600ff067b82 */ /* 0x000e700000000a00 */
[----:B------:R-:W1:Y:S08]  /*45e0*/  LDC.64 R4, c[0x0][0xb28] ;  /* 0x0002ca00ff047b82 */ /* 0x000e700000000a00 */
[----:B----4-:R-:W1:Y:S02]  /*45f0*/  LDC R24, c[0x0][0x374] ;  /* 0x0000dd00ff187b82 */ /* 0x010e640000000800 */
.L_x_99:
[C---:B------:R-:W-:Y:S02]  /*4600*/  LEA R0, R29.reuse, UR6, 0x3 ;  /* 0x000000061d007c11 */ /* 0x040fe4000f8e18ff */
[----:B------:R-:W-:Y:S02]  /*4610*/  SHF.L.U32 R3, R28, 0x1f, RZ ;  /* 0x0000001f1c037819 */ /* 0x000fe400000006ff */
[----:B------:R-:W-:Y:S02]  /*4620*/  LEA R20, R29, UR6, 0x4 ;  /* 0x000000061d147c11 */ /* 0x000fe4000f8e20ff */
[----:B----4-:R-:W4:Y:S02]  /*4630*/  SYNCS.PHASECHK.TRANS64.TRYWAIT P0, [R0+URZ+0xb0], R3 ;  /* 0x0000b003000075a7 */ /* 0x010f2400080011ff */
[----:B----4-:R-:W-:Y:S05]  /*4640*/  @!P0 BRA `(.L_x_92) ;  /* 0x0000004400848947 */ /* 0x010fea0003800000 */
.L_x_161:
[----:B------:R-:W-:Y:S01]  /*4650*/  ISETP.GE.AND P0, PT, R102, 0x1, PT ;  /* 0x000000016600780c */ /* 0x000fe20003f06270 */
[----:B------:R-:W1:Y:S01]  /*4660*/  LDS.128 R20, [R20+0x140] ;  /* 0x0001400014147984 */ /* 0x000e620000000c00 */
[----:B------:R-:W-:Y:S01]  /*4670*/  ISETP.NE.U32.AND P4, PT, RZ, UR4, PT ;  /* 0x00000004ff007c0c */ /* 0x000fe2000bf85070 */
[----:B----4-:R-:W-:Y:S01]  /*4680*/  VIADD R0, R0, 0xc0 ;  /* 0x000000c000007836 */ /* 0x010fe20000000000 */
[----:B------:R-:W-:Y:S02]  /*4690*/  SHF.L.U32 R26, R30, 0x1f, RZ ;  /* 0x0000001f1e1a7819 */ /* 0x000fe400000006ff */
[----:B------:R-:W-:Y:S02]  /*46a0*/  ISETP.NE.AND.EX P4, PT, RZ, UR5, PT, P4 ;  /* 0x00000005ff007c0c */ /* 0x000fe4000bf85340 */
[----:B------:R-:W-:Y:S01]  /*46b0*/  PRMT R0, RZ, 0x654, R0 ;  /* 0x00000654ff007816 */ /* 0x000fe20000000000 */
[----:B------:R-:W-:Y:S01]  /*46c0*/  @!PT LDS RZ, [RZ] ;  /* 0x00000000fffff984 */ /* 0x000fe20000000800 */
[----:B------:R-:W-:Y:S01]  /*46d0*/  @!PT LDS RZ, [RZ] ;  /* 0x00000000fffff984 */ /* 0x000fe20000000800 */
[----:B------:R-:W-:Y:S01]  /*46e0*/  @!PT LDS RZ, [RZ] ;  /* 0x00000000fffff984 */ /* 0x000fe20000000800 */
[----:B------:R-:W-:Y:S01]  /*46f0*/  @!PT LDS RZ, [RZ] ;  /* 0x00000000fffff984 */ /* 0x000fe20000000800 */
[----:B------:R4:W-:Y:S06]  /*4700*/  MEMBAR.ALL.CTA ;  /* 0x0000000000007992 */ /* 0x0009ec0000008000 */
[----:B----4-:R-:W4:Y:S02]  /*4710*/  FENCE.VIEW.ASYNC.S ;  /* 0x00000000000073c6 */ /* 0x010f240000000000 */
[----:B----4-:R4:W-:Y:S01]  /*4720*/  SYNCS.ARRIVE.TRANS64.RED.A1T0 RZ, [R0+URZ], RZ ;  /* 0x000000ff00ff79a7 */ /* 0x0109e200081004ff */
[----:B-1----:R-:W-:Y:S11]  /*4730*/  LOP3.LUT P3, RZ, R22, 0x1, RZ, 0xc0, !PT ;  /* 0x0000000116ff7812 */ /* 0x002ff6000786c0ff */
[----:B------:R-:W-:Y:S02]  /*4740*/  @!UPT UIADD3 URZ, UPT, UPT, URZ, URZ, URZ ;  /* 0x000000fffffff290 */ /* 0x000fe4000fffe0ff */
[----:B------:R-:W-:Y:S02]  /*4750*/  @P3 MOV R13, R20 ;  /* 0x00000014000d3202 */ /* 0x000fe40000000f00 */
[----:B------:R-:W-:Y:S01]  /*4760*/  @P3 LOP3.LUT R8, R21, 0xffff, RZ, 0xc0, !PT ;  /* 0x0000ffff15083812 */ /* 0x000fe200078ec0ff */
[----:B----4-:R-:W-:Y:S06]  /*4770*/  @!P0 BRA `(.L_x_93) ;  /* 0x0000000000a48947 */ /* 0x010fec0003800000 */
[----:B------:R-:W-:Y:S01]  /*4780*/  IMAD.HI.U32 R31, R24, R7, RZ ;  /* 0x00000007181f7227 */ /* 0x000fe200078e00ff */
[----:B------:R-:W-:Y:S02]  /*4790*/  ISETP.NE.AND P0, PT, R6, 0x1, PT ;  /* 0x000000010600780c */ /* 0x000fe40003f05270 */
[----:B------:R-:W-:Y:S01]  /*47a0*/  ISETP.NE.AND P2, PT, R102, 0x1, PT ;  /* 0x000000016600780c */ /* 0x000fe20003f45270 */
[----:B---3--:R-:W-:Y:S01]  /*47b0*/  IMAD.HI.U32 R34, R19, R16, RZ ;  /* 0x0000001013227227 */ /* 0x008fe200078e00ff */
[----:B------:R-:W-:Y:S02]  /*47c0*/  SHF.R.U32.HI R31, RZ, R18, R31 ;  /* 0x00000012ff1f7219 */ /* 0x000fe4000001161f */
[----:B------:R-:W-:Y:S01]  /*47d0*/  ISETP.NE.AND P5, PT, R2, 0x1, PT ;  /* 0x000000010200780c */ /* 0x000fe20003fa5270 */
[----:B------:R-:W-:Y:S01]  /*47e0*/  IMAD.HI.U32 R36, R13, R16, RZ ;  /* 0x000000100d247227 */ /* 0x000fe200078e00ff */
[----:B------:R-:W-:Y:S02]  /*47f0*/  SHF.R.U32.HI R34, RZ, R17, R34 ;  /* 0x00000011ff227219 */ /* 0x000fe40000011622 */
[----:B------:R-:W-:Y:S01]  /*4800*/  SEL R3, R24, R31, !P0 ;  /* 0x0000001f18037207 */ /* 0x000fe20004000000 */
[C---:B------:R-:W-:Y:S01]  /*4810*/  IMAD.HI.U32 R31, R8.reuse, R7, RZ ;  /* 0x00000007081f7227 */ /* 0x040fe200078e00ff */
[----:B------:R-:W-:Y:S02]  /*4820*/  SEL R11, R19, R34, !P5 ;  /* 0x00000022130b7207 */ /* 0x000fe40006800000 */
[----:B------:R-:W-:Y:S01]  /*4830*/  SHF.R.U32.HI R36, RZ, R17, R36 ;  /* 0x00000011ff247219 */ /* 0x000fe20000011624 */
[----:B------:R-:W-:Y:S01]  /*4840*/  IMAD.HI.U32 R38, R3, R4, RZ ;  /* 0x0000000403267227 */ /* 0x000fe200078e00ff */
[----:B------:R-:W-:Y:S03]  /*4850*/  SHF.R.U32.HI R31, RZ, R18, R31 ;  /* 0x00000012ff1f7219 */ /* 0x000fe6000001161f */
[----:B------:R-:W-:Y:S01]  /*4860*/  IMAD.HI.U32 R34, R11, R4, RZ ;  /* 0x000000040b227227 */ /* 0x000fe200078e00ff */
[----:B------:R-:W-:Y:S02]  /*4870*/  @P2 SHF.R.U32.HI R3, RZ, R5, R38 ;  /* 0x00000005ff032219 */ /* 0x000fe40000011626 */
[----:B------:R-:W-:Y:S02]  /*4880*/  SEL R9, R8, R31, !P0 ;  /* 0x0000001f08097207 */ /* 0x000fe40004000000 */
[----:B------:R-:W-:Y:S01]  /*4890*/  @P2 SHF.R.U32.HI R11, RZ, R5, R34 ;  /* 0x00000005ff0b2219 */ /* 0x000fe20000011622 */
[C---:B------:R-:W-:Y:S01]  /*48a0*/  IMAD R10, R102.reuse, R3, RZ ;  /* 0x00000003660a7224 */ /* 0x040fe200078e02ff */
[----:B------:R-:W-:Y:S01]  /*48b0*/  SEL R3, R13, R36, !P5 ;  /* 0x000000240d037207 */ /* 0x000fe20006800000 */
[C---:B------:R-:W-:Y:S03]  /*48c0*/  IMAD.HI.U32 R14, R9.reuse, R4, RZ ;  /* 0x00000004090e7227 */ /* 0x040fe600078e00ff */
[----:B------:R-:W-:Y:S01]  /*48d0*/  ISETP.GE.AND P0, PT, R9, R10, PT ;  /* 0x0000000a0900720c */ /* 0x000fe20003f06270 */
[C---:B------:R-:W-:Y:S01]  /*48e0*/  IMAD R12, R102.reuse, R11, RZ ;  /* 0x0000000b660c7224 */ /* 0x040fe200078e02ff */
[-C--:B------:R-:W-:Y:S04]  /*48f0*/  SHF.R.U32.HI R14, RZ, R5.reuse, R14 ;  /* 0x00000005ff0e7219 */ /* 0x080fe8000001160e */
[----:B------:R-:W-:Y:S02]  /*4900*/  ISETP.GE.OR P0, PT, R3, R12, P0 ;  /* 0x0000000c0300720c */ /* 0x000fe40000706670 */
[----:B------:R-:W-:Y:S05]  /*4910*/  SEL R15, R9, R14, !P2 ;  /* 0x0000000e090f7207 */ /* 0x000fea0005000000 */
[----:B------:R-:W-:Y:S04]  /*4920*/  IMAD.MOV R14, RZ, RZ, -R15 ;  /* 0x000000ffff0e7224 */ /* 0x000fe800078e0a0f */
[----:B------:R-:W-:Y:S02]  /*4930*/  IMAD R14, R102, R14, R9 ;  /* 0x0000000e660e7224 */ /* 0x000fe400078e0209 */
[C---:B------:R-:W-:Y:S05]  /*4940*/  @!P0 IMAD.HI.U32 R10, R3.reuse, R4, RZ ;  /* 0x00000004030a8227 */ /* 0x040fea00078e00ff */
[----:B------:R-:W-:Y:S04]  /*4950*/  @!P0 SHF.R.U32.HI R10, RZ, R5, R10 ;  /* 0x00000005ff0a8219 */ /* 0x000fe8000001160a */
[----:B------:R-:W-:Y:S01]  /*4960*/  @!P0 SEL R0, R3, R10, !P2 ;  /* 0x0000000a03008207 */ /* 0x000fe20005000000 */
[----:B------:R-:W-:Y:S03]  /*4970*/  IMAD.MOV R10, RZ, RZ, -R3 ;  /* 0x000000ffff0a7224 */ /* 0x000fe600078e0a03 */
[----:B------:R-:W-:Y:S01]  /*4980*/  @!P0 IADD3 R15, PT, PT, R15, -R0, RZ ;  /* 0x800000000f0f8210 */ /* 0x000fe20007ffe0ff */
[----:B------:R-:W-:Y:S01]  /*4990*/  @!P0 IMAD R0, R11, R14, R0 ;  /* 0x0000000e0b008224 */ /* 0x000fe200078e0200 */
[----:B------:R-:W-:Y:S01]  /*49a0*/  IADD3 R11, PT, PT, -R9, RZ, RZ ;  /* 0x000000ff090b7210 */ /* 0x000fe20007ffe1ff */
[----:B------:R-:W-:Y:S02]  /*49b0*/  IMAD R13, R2, R10, R13 ;  /* 0x0000000a020d7224 */ /* 0x000fe400078e020d */
[----:B------:R-:W-:Y:S02]  /*49c0*/  @!P0 IMAD R9, R15, R102, R3 ;  /* 0x000000660f098224 */ /* 0x000fe400078e0203 */
[----:B------:R-:W-:Y:S02]  /*49d0*/  @!P0 IMAD.MOV.U32 R3, RZ, RZ, R0 ;  /* 0x000000ffff038224 */ /* 0x000fe400078e0000 */
[----:B------:R-:W-:Y:S02]  /*49e0*/  IMAD R8, R6, R11, R8 ;  /* 0x0000000b06087224 */ /* 0x000fe400078e0208 */
[----:B------:R-:W-:Y:S02]  /*49f0*/  IMAD R13, R3, R2, R13 ;  /* 0x00000002030d7224 */ /* 0x000fe400078e020d */
[----:B------:R-:W-:Y:S02]  /*4a00*/  IMAD R8, R9, R6, R8 ;  /* 0x0000000609087224 */ /* 0x000fe400078e0208 */
.L_x_93:
[----:B------:R-:W-:Y:S05]  /*4a10*/  BRA.U UP1, `(.L_x_94) ;  /* 0x0000000101107547 */ /* 0x000fea000b800000 */
[----:B------:R-:W-:Y:S04]  /*4a20*/  MOV R0, UR14 ;  /* 0x0000000e00007c02 */ /* 0x000fe80008000f00 */
[----:B------:R-:W-:Y:S04]  /*4a30*/  SHF.L.U32 R3, R0, 0x1f, RZ ;  /* 0x0000001f00037819 */ /* 0x000fe800000006ff */
[----:B------:R-:W1:Y:S02]  /*4a40*/  SYNCS.PHASECHK.TRANS64.TRYWAIT P0, [UR6+0xa8], R3 ;  /* 0x0000a803ff0075a7 */ /* 0x000e640008001106 */
[----:B-1----:R-:W-:Y:S05]  /*4a50*/  @!P0 BRA `(.L_x_95) ;  /* 0x0000004000948947 */ /* 0x002fea0003800000 */
.L_x_94:
[----:B------:R-:W-:Y:S05]  /*4a60*/  BRA.U !UP5, `(.L_x_96) ;  /* 0x000000010d347547 */ /* 0x000fea000b800000 */
[----:B------:R-:W-:Y:S01]  /*4a70*/  UPLOP3.LUT UP0, UPT, UPT, UPT, UP4, 0x80, 0x8 ;  /* 0x000000000008789c */ /* 0x000fe20003f0f040 */
[----:B-1----:R-:W-:Y:S02]  /*4a80*/  HFMA2 R0, -RZ, RZ, 0, 5.9604644775390625e-08 ;  /* 0x00000001ff007431 */ /* 0x002fe400000001ff */
[----:B------:R-:W-:Y:S03]  /*4a90*/  IMAD.MOV.U32 R234, RZ, RZ, 0x1 ;  /* 0x00000001ffea7424 */ /* 0x000fe600078e00ff */
[----:B------:R-:W-:Y:S05]  /*4aa0*/  PLOP3.LUT P0, PT, PT, PT, UP0, 0x80, 0x8 ;  /* 0x000000000008781c */ /* 0x000fea0003f0f008 */
[----:B------:R-:W1:Y:S01]  /*4ab0*/  @UP0 LDCU.64 UR8, c[0x0][0x888] ;  /* 0x00011100ff0807ac */ /* 0x000e620008000a00 */
[----:B------:R-:W-:Y:S07]  /*4ac0*/  @UP0 UIMAD UR7, UR36, UR4, URZ ;  /* 0x00000004240702a4 */ /* 0x000fee000f8e02ff */
[----:B------:R-:W-:Y:S01]  /*4ad0*/  @!P0 PRMT R234, R0, 0x7610, R234 ;  /* 0x0000761000ea8816 */ /* 0x000fe200000000ea */
[----:B-1----:R-:W-:Y:S03]  /*4ae0*/  @UP0 UIMAD.WIDE UR8, UR7, 0x4, UR8 ;  /* 0x00000004070808a5 */ /* 0x002fe6000f8e0208 */
[----:B------:R-:W1:Y:S03]  /*4af0*/  @!UP0 LDCU UR7, c[0x0][0x880] ;  /* 0x00011000ff0787ac */ /* 0x000e660008000800 */
[----:B------:R-:W-:Y:S01]  /*4b00*/  IMAD.U32 R10, RZ, RZ, UR8 ;  /* 0x00000008ff0a7e24 */ /* 0x000fe2000f8e00ff */
[----:B------:R-:W-:Y:S05]  /*4b10*/  MOV R11, UR9 ;  /* 0x00000009000b7c02 */ /* 0x000fea0008000f00 */
[----:B-----5:R4:W5:Y:S02]  /*4b20*/  @P0 LDG.E R110, desc[UR40][R10.64] ;  /* 0x000000280a6e0981 */ /* 0x020964000c1e1900 */
[----:B-1--4-:R-:W-:Y:S07]  /*4b30*/  @!P0 IMAD.U32 R110, RZ, RZ, UR7 ;  /* 0x00000007ff6e8e24 */ /* 0x012fee000f8e00ff */
.L_x_96:
[----:B-----5:R-:W-:Y:S01]  /*4b40*/  @!P4 ISETP.EQ.AND P5, PT, R110, RZ, PT ;  /* 0x000000ff6e00c20c */ /* 0x020fe20003fa2270 */
[----:B------:R-:W-:Y:S01]  /*4b50*/  @!UPT UIADD3 URZ, UPT, UPT, URZ, URZ, URZ ;  /* 0x000000fffffff290 */ /* 0x000fe2000fffe0ff */
[----:B------:R-:W-:Y:S11]  /*4b60*/  @!P4 BRA `(.L_x_97) ;  /* 0x000000000014c947 */ /* 0x000ff60003800000 */
[----:B------:R-:W-:Y:S02]  /*4b70*/  LOP3.LUT P0, RZ, R234, 0xff, RZ, 0xc0, !PT ;  /* 0x000000ffeaff7812 */ /* 0x000fe4000780c0ff */
[----:B------:R-:W-:Y:S04]  /*4b80*/  PLOP3.LUT P5, PT, PT, PT, UP0, 0x80, 0x8 ;  /* 0x000000000008781c */ /* 0x000fe80003faf008 */
[----:B------:R-:W-:Y:S07]  /*4b90*/  PLOP3.LUT P5, PT, P5, PT, PT, 0x8, 0x80 ;  /* 0x000000000080781c */ /* 0x000fee0002fae170 */
[----:B------:R-:W-:Y:S11]  /*4ba0*/  @P0 ISETP.EQ.AND P5, PT, R110, RZ, PT ;  /* 0x000000ff6e00020c */ /* 0x000ff60003fa2270 */
[----:B------:R-:W-:Y:S02]  /*4bb0*/  @!UPT UIADD3 URZ, UPT, UPT, URZ, URZ, URZ ;  /* 0x000000fffffff290 */ /* 0x000fe4000fffe0ff */
.L_x_97:
[----:B------:R-:W4:Y:S01]  /*4bc0*/  SYNCS.PHASECHK.TRANS64.TRYWAIT P4, [UR6+0x98], R26 ;  /* 0x0000981aff0075a7 */ /* 0x000f220008081106 */
[----:B------:R-:W-:Y:S01]  /*4bd0*/  @P3 SHF.R.U32.HI R27, RZ, 0x10, R21 ;  /* 0x00000010ff1b3819 */ /* 0x000fe20000011615 */
[----:B------:R-:W-:Y:S01]  /*4be0*/  VIADD R29, R29, 0x1 ;  /* 0x000000011d1d7836 */ /* 0x000fe20000000000 */
[----:B------:R-:W5:Y:S08]  /*4bf0*/  LDC.64 R14, c[0x0][0xb10] ;  /* 0x0002c400ff0e7b82 */ /* 0x000f700000000a00 */
[----:B------:R-:W2:Y:S08]  /*4c00*/  LDC.64 R10, c[0x0][0xb18] ;  /* 0x0002c600ff0a7b82 */ /* 0x000eb00000000a00 */
[----:B-1----:R-:W1:Y:S08]  /*4c10*/  @!P1 LDC R0, c[0x0][0xb20] ;  /* 0x0002c800ff009b82 */ /* 0x002e700000000800 */
[----:B------:R-:W3:Y:S01]  /*4c20*/  @!P1 LDC R3, c[0x0][0xb0c] ;  /* 0x0002c300ff039b82 */ /* 0x000ee20000000800 */
[----:B-----5:R-:W-:Y:S05]  /*4c30*/  @!P1 IMAD.HI.U32 R14, R13, R14, RZ ;  /* 0x0000000e0d0e9227 */ /* 0x020fea00078e00ff */
[----:B------:R-:W-:Y:S01]  /*4c40*/  @!P1 SHF.R.U32.HI R14, RZ, R15, R14 ;  /* 0x0000000fff0e9219 */ /* 0x000fe2000001160e */
[----:B--2---:R-:W-:Y:S01]  /*4c50*/  @!P1 IMAD.HI.U32 R11, R8, R11, RZ ;  /* 0x0000000b080b9227 */ /* 0x004fe200078e00ff */
[----:B------:R-:W-:Y:S04]  /*4c60*/  @!P1 ISETP.NE.AND P0, PT, R10, 0x1, PT ;  /* 0x000000010a00980c */ /* 0x000fe80003f05270 */
[----:B-1----:R-:W-:Y:S02]  /*4c70*/  @!P1 SHF.R.U32.HI R9, RZ, R0, R11 ;  /* 0x00000000ff099219 */ /* 0x002fe4000001160b */
[----:B---3--:R-:W-:Y:S02]  /*4c80*/  @!P1 ISETP.NE.AND P2, PT, R3, 0x1, PT ;  /* 0x000000010300980c */ /* 0x008fe40003f45270 */
[----:B------:R-:W-:Y:S02]  /*4c90*/  @!P1 SEL R9, R8, R9, !P0 ;  /* 0x0000000908099207 */ /* 0x000fe40004000000 */
[----:B------:R-:W-:Y:S02]  /*4ca0*/  ELECT P0, URZ, PT ;  /* 0x0000000000ff782f */ /* 0x000fe40003800000 */
[----:B------:R-:W-:Y:S05]  /*4cb0*/  @!P1 SEL R14, R13, R14, !P2 ;  /* 0x0000000e0d0e9207 */ /* 0x000fea0005000000 */
[----:B------:R-:W-:Y:S02]  /*4cc0*/  @!P1 IMAD.IADD R0, R9, 0x1, -R14 ;  /* 0x0000000109009824 */ /* 0x000fe400078e0a0e */
[----:B------:R-:W-:Y:S02]  /*4cd0*/  @!P1 IMAD.IADD R9, R14, 0x1, -R9 ;  /* 0x000000010e099824 */ /* 0x000fe400078e0a09 */
[----:B------:R-:W-:Y:S02]  /*4ce0*/  @!P1 IMAD R13, R0, R3, R13 ;  /* 0x00000003000d9224 */ /* 0x000fe400078e020d */
[----:B------:R-:W-:Y:S01]  /*4cf0*/  @!P1 IMAD R8, R9, R10, R8 ;  /* 0x0000000a09089224 */ /* 0x000fe200078e0208 */
[----:B----4-:R-:W-:Y:S06]  /*4d00*/  @!P4 BRA `(.L_x_98) ;  /* 0x000000400000c947 */ /* 0x010fec0003800000 */
.L_x_164:
[----:B------:R-:W-:Y:S01]  /*4d10*/  PLOP3.LUT P5, PT, P5, P0, PT, 0xf2, 0x2f ;  /* 0x00000000002f781c */ /* 0x000fe20002fa1e72 */
[----:B------:R-:W-:Y:S01]  /*4d20*/  UMOV UR22, 0x0 ;  /* 0x0000000000167882 */ /* 0x000fe20000000000 */
[----:B------:R-:W-:Y:S01]  /*4d30*/  UMOV UR23, 0x10000000 ;  /* 0x1000000000177882 */ /* 0x000fe20000000000 */
[----:B------:R-:W-:Y:S01]  /*4d40*/  LOP3.LUT R30, R30, 0x1, RZ, 0x3c, !PT ;  /* 0x000000011e1e7812 */ /* 0x000fe200078e3cff */
[----:B------:R-:W-:Y:S01]  /*4d50*/  UMOV UR28, UR36 ;  /* 0x00000024001c7c82 */ /* 0x000fe20008000000 */
[----:B------:R-:W-:Y:S01]  /*4d60*/  UMOV UR20, UR36 ;  /* 0x0000002400147c82 */ /* 0x000fe20008000000 */
[----:B------:R-:W-:Y:S01]  /*4d70*/  UMOV UR12, UR36 ;  /* 0x00000024000c7c82 */ /* 0x000fe20008000000 */
[----:B------:R-:W-:Y:S06]  /*4d80*/  @P3 R2UR UR36, R27 ;  /* 0x000000001b2432ca */ /* 0x000fec00000e0000 */
[----:B-1----:R-:W-:Y:S01]  /*4d90*/  @!P5 IADD3 R3, P0, PT, R32, 0x580, RZ ;  /* 0x000005802003d810 */ /* 0x002fe20007f1e0ff */
[----:B------:R-:W-:Y:S01]  /*4da0*/  @!P5 IMAD R233, R233, 0x60, RZ ;  /* 0x00000060e9e9d824 */ /* 0x000fe200078e02ff */
[----:B------:R-:W-:Y:S01]  /*4db0*/  VOTEU.ALL UP1, P5 ;  /* 0x0000000000ff7886 */ /* 0x000fe20002820000 */
[----:B------:R-:W-:Y:S01]  /*4dc0*/  @!P5 IMAD.SHL.U32 R219, R219, 0x80, RZ ;  /* 0x00000080dbdbd824 */ /* 0x000fe200078e00ff */
[----:B------:R-:W-:Y:S01]  /*4dd0*/  @!P5 R2UR UR8, R3 ;  /* 0x000000000308d2ca */ /* 0x000fe200000e0000 */
[----:B------:R-:W-:Y:S01]  /*4de0*/  @!P5 IMAD.X R0, RZ, RZ, R33, P0 ;  /* 0x000000ffff00d224 */ /* 0x000fe200000e0621 */
[----:B------:R-:W-:Y:S01]  /*4df0*/  @!P5 R2UR UR26, R233 ;  /* 0x00000000e91ad2ca */ /* 0x000fe200000e0000 */
[----:B------:R-:W-:Y:S01]  /*4e00*/  @!UP1 UIADD3 UR25, UPT, UPT, UR6, 0x90, URZ ;  /* 0x0000009006199890 */ /* 0x000fe2000fffe0ff */
[----:B------:R-:W-:Y:S01]  /*4e10*/  @!P5 R2UR UR27, R219 ;  /* 0x00000000db1bd2ca */ /* 0x000fe200000e0000 */
[----:B------:R-:W-:Y:S01]  /*4e20*/  @!UP1 UIADD3 UR24, UPT, UPT, UR6, 0x200, URZ ;  /* 0x0000020006189890 */ /* 0x000fe2000fffe0ff */
[----:B------:R-:W-:Y:S01]  /*4e30*/  @!P5 R2UR UR7, R0 ;  /* 0x000000000007d2ca */ /* 0x000fe200000e0000 */
[----:B------:R-:W-:Y:S01]  /*4e40*/  VOTEU.ALL UP3, P5 ;  /* 0x0000000000ff7886 */ /* 0x000fe20002860000 */
[----:B------:R-:W-:Y:S01]  /*4e50*/  @!UP1 UIADD3 UR16, UPT, UPT, UR6, 0x1200, URZ ;  /* 0x0000120006109890 */ /* 0x000fe2000fffe0ff */
[C---:B------:R-:W-:Y:S01]  /*4e60*/  ISETP.NE.AND P0, PT, R29.reuse, 0x2, PT ;  /* 0x000000021d00780c */ /* 0x040fe20003f05270 */
[----:B------:R-:W-:Y:S01]  /*4e70*/  VOTEU.ALL UP2, P5 ;  /* 0x0000000000ff7886 */ /* 0x000fe20002840000 */
[----:B------:R-:W-:Y:S01]  /*4e80*/  UMOV UR17, UR25 ;  /* 0x0000001900117c82 */ /* 0x000fe20008000000 */
[----:B------:R-:W-:Y:S01]  /*4e90*/  UMOV UR9, UR25 ;  /* 0x0000001900097c82 */ /* 0x000fe20008000000 */
[----:B------:R-:W-:Y:S01]  /*4ea0*/  IMAD.U32 R10, RZ, RZ, UR8 ;  /* 0x00000008ff0a7e24 */ /* 0x000fe2000f8e00ff */
[----:B------:R-:W-:Y:S01]  /*4eb0*/  @!UP1 UIADD3 UR8, UPT, UPT, UR6, 0x2200, URZ ;  /* 0x0000220006089890 */ /* 0x000fe2000fffe0ff */
[----:B------:R-:W-:Y:S01]  /*4ec0*/  SEL R3, RZ, 0x1, P0 ;  /* 0x00000001ff037807 */ /* 0x000fe20000000000 */
[----:B------:R-:W-:Y:S01]  /*4ed0*/  @!UP1 UIADD3 UR18, UPT, UPT, UR26, 0x20, URZ ;  /* 0x000000201a129890 */ /* 0x000fe2000fffe0ff */
[----:B------:R-:W-:Y:S01]  /*4ee0*/  SEL R29, R29, RZ, P0 ;  /* 0x000000ff1d1d7207 */ /* 0x000fe20000000000 */
[----:B------:R-:W-:Y:S01]  /*4ef0*/  UMOV UR19, UR27 ;  /* 0x0000001b00137c82 */ /* 0x000fe20008000000 */
[----:B------:R-:W-:Y:S01]  /*4f00*/  IMAD.U32 R11, RZ, RZ, UR7 ;  /* 0x00000007ff0b7e24 */ /* 0x000fe2000f8e00ff */
[----:B------:R-:W-:Y:S01]  /*4f10*/  @!P5 R2UR UR30, R10 ;  /* 0x000000000a1ed2ca */ /* 0x000fe200000e0000 */
[----:B------:R-:W-:Y:S01]  /*4f20*/  @!UP1 UIADD3 UR10, UPT, UPT, UR26, 0x40, URZ ;  /* 0x000000401a0a9890 */ /* 0x000fe2000fffe0ff */
[----:B------:R-:W-:Y:S01]  /*4f30*/  LOP3.LUT R28, R28, R3, RZ, 0x3c, !PT ;  /* 0x000000031c1c7212 */ /* 0x000fe200078e3cff */
[----:B------:R-:W-:Y:S01]  /*4f40*/  VOTEU.ALL UP1, P5 ;  /* 0x0000000000ff7886 */ /* 0x000fe20002820000 */
[----:B------:R-:W-:Y:S01]  /*4f50*/  @!P5 R2UR UR31, R11 ;  /* 0x000000000b1fd2ca */ /* 0x000fe200000e0000 */
[----:B------:R-:W-:Y:S01]  /*4f60*/  UMOV UR11, UR27 ;  /* 0x0000001b000b7c82 */ /* 0x000fe20008000000 */
[----:B------:R-:W-:Y:S02]  /*4f70*/  IMAD.IADD R233, R8, 0x1, R218 ;  /* 0x0000000108e97824 */ /* 0x000fe400078e02da */
[----:B------:R-:W-:Y:S09]  /*4f80*/  IMAD.IADD R219, R13, 0x1, R232 ;  /* 0x000000010ddb7824 */ /* 0x000ff200078e02e8 */
[----:B------:R4:W-:Y:S01]  /*4f90*/  @!UP3 UTMALDG.3D [UR24], [UR30], desc[UR22] ;  /* 0x000016181e00b5b4 */ /* 0x0009e20008011000 */
[----:B------:R4:W-:Y:S01]  /*4fa0*/  @!UP2 UTMALDG.3D [UR16], [UR30], desc[UR22] ;  /* 0x000016101e00a5b4 */ /* 0x0009e20008011000 */
[----:B------:R4:W-:Y:S01]  /*4fb0*/  @!UP1 UTMALDG.3D [UR8], [UR30], desc[UR22] ;  /* 0x000016081e0095b4 */ /* 0x0009e20008011000 */
[----:B------:R4:W-:Y:S01]  /*4fc0*/  @!P5 SYNCS.ARRIVE.TRANS64.RED.A0TR RZ, [UR6+0x90], R25 ;  /* 0x00009019ffffd9a7 */ /* 0x0009e20008300406 */
[----:B------:R-:W-:Y:S01]  /*4fd0*/  UPLOP3.LUT UP1, UPT, UPT, UPT, UPT, 0x80, 0x8 ;  /* 0x000000000008789c */ /* 0x000fe20003f2f070 */
[----:B------:R-:W-:Y:S01]  /*4fe0*/  SYNCS.ARRIVE.TRANS64.RED.A1T0 RZ, [UR37], RZ ;  /* 0x000000ffffff79a7 */ /* 0x000fe20008100425 */
[----:B------:R-:W-:Y:S09]  /*4ff0*/  @P3 BRA `(.L_x_99) ;  /* 0xfffffff400803947 */ /* 0x000ff2000383ffff */
[----:B------:R-:W-:Y:S07]  /*5000*/  MOV R0, UR6 ;  /* 0x0000000600007c02 */ /* 0x000fee0008000f00 */
.L_x_100:
[----:B-1----:R-:W-:-:S04]  /*5010*/  SHF.L.U32 R3, R30, 0x1f, RZ ;  /* 0x0000001f1e037819 */ /* 0x002fc800000006ff */
[----:B------:R1:W2:Y:S03]  /*5020*/  SYNCS.PHASECHK.TRANS64.TRYWAIT P0, [R0+URZ+0x98], R3 ;  /* 0x00009803000075a7 */ /* 0x0002a600080011ff */
[----:B--2---:R-:W-:Y:S05]  /*5030*/  @!P0 NANOSLEEP.SYNCS 0x989680 ;  /* 0x009896800000895d */ /* 0x004fea0003900000 */
[----:B------:R-:W2:Y:S02]  /*5040*/  @!P0 SYNCS.PHASECHK.TRANS64 P0, [R0+URZ+0x98], R3 ;  /* 0x00009803000085a7 */ /* 0x000ea400080010ff */
[----:B--2-4-:R-:W-:Y:S05]  /*5050*/  @P0 EXIT ;  /* 0x000000000000094d */ /* 0x014fea0003800000 */
[----:B------:R-:W-:Y:S05]  /*5060*/  BRA `(.L_x_100) ;  /* 0xfffffffc00e87947 */ /* 0x000fea000383ffff */
.L_x_91:
[----:B------:R-:W-:-:S06]  /*5070*/  UISETP.GE.AND UP1, UPT, UR10, 0x4, UPT ;  /* 0x000000040a00788c */ /* 0x000fcc000bf26270 */
[----:B------:R-:W-:-:S13]  /*5080*/  PLOP3.LUT P0, PT, PT, PT, UP1, 0x80, 0x8 ;  /* 0x000000000008781c */ /* 0x000fda0003f0f018 */
[----:B------:R-:W-:Y:S05]  /*5090*/  @!P0 EXIT ;  /* 0x000000000000894d */ /* 0x000fea0003800000 */
[----:B------:R-:W-:Y:S01]  /*50a0*/  BAR.SYNC.DEFER_BLOCKING 0x6, 0xa0 ;  /* 0x0182800000007b1d */ /* 0x000fe20000010000 */
[C---:B------:R-:W-:Y:S02]  /*50b0*/  IMAD.SHL.U32 R5, R238.reuse, 0x20, RZ ;  /* 0x00000020ee057824 */ /* 0x040fe400078e00ff */
[----:B------:R-:W-:Y:S02]  /*50c0*/  HFMA2 R248, -RZ, RZ, 0, 0 ;  /* 0x00000000fff87431 */ /* 0x000fe400000001ff */
[C---:B------:R-:W-:Y:S01]  /*50d0*/  IMAD.SHL.U32 R240, R238.reuse, 0x4, RZ ;  /* 0x00000004eef07824 */ /* 0x040fe200078e00ff */
[----:B------:R-:W-:Y:S01]  /*50e0*/  CS2R R244, SRZ ;  /* 0x0000000000f47805 */ /* 0x000fe2000001ff00 */
[----:B------:R-:W-:Y:S01]  /*50f0*/  IMAD.U32 R2, R238, 0x10000, RZ ;  /* 0x00010000ee027824 */ /* 0x000fe200078e00ff */
[----:B------:R-:W-:Y:S01]  /*5100*/  UMOV UR43, 0x400 ;  /* 0x00000400002b7882 */ /* 0x000fe20000000000 */
[----:B------:R-:W1:Y:S01]  /*5110*/  LDC R237, c[0x0][0x370] ;  /* 0x0000dc00ffed7b82 */ /* 0x000e620000000800 */
[----:B------:R-:W-:Y:S01]  /*5120*/  ULEA UR43, UR37, UR43, 0x18 ;  /* 0x0000002b252b7291 */ /* 0x000fe2000f8ec0ff */
[----:B------:R-:W-:Y:S01]  /*5130*/  LOP3.LUT P0, R7, R5, 0x80, RZ, 0xc0, !PT ;  /* 0x0000008005077812 */ /* 0x000fe2000780c0ff */
[----:B------:R-:W-:Y:S01]  /*5140*/  IMAD.MOV.U32 R109, RZ, RZ, RZ ;  /* 0x000000ffff6d7224 */ /* 0x000fe200078e00ff */
[----:B------:R-:W-:Y:S01]  /*5150*/  LOP3.LUT R2, R2, 0x600000, RZ, 0xc0, !PT ;  /* 0x0060000002027812 */ /* 0x000fe200078ec0ff */
[----:B------:R-:W-:Y:S01]  /*5160*/  UIADD3 UR4, UPT, UPT, UR43, 0x3200, URZ ;  /* 0x000032002b047890 */ /* 0x000fe2000fffe0ff */
[----:B------:R-:W-:Y:S01]  /*5170*/  LOP3.LUT R240, R7, 0x10, R240, 0xf8, !PT ;  /* 0x0000001007f07812 */ /* 0x000fe200078ef8f0 */
[----:B------:R-:W-:Y:S01]  /*5180*/  IMAD.MOV.U32 R243, RZ, RZ, RZ ;  /* 0x000000fffff37224 */ /* 0x000fe200078e00ff */
[----:B------:R-:W2:Y:S01]  /*5190*/  LDC R104, c[0x0][0xb0c] ;  /* 0x0002c300ff687b82 */ /* 0x000ea20000000800 */
[----:B------:R-:W3:Y:S01]  /*51a0*/  LDCU.64 UR46, c[0x0][0x348] ;  /* 0x00006900ff2e77ac */ /* 0x000ee20008000a00 */
[----:B------:R-:W-:-:S02]  /*51b0*/  LOP3.LUT R240, R240, 0xf60, R5, 0xf8, !PT ;  /* 0x00000f60f0f07812 */ /* 0x000fc400078ef805 */
[----:B------:R-:W-:Y:S01]  /*51c0*/  MOV R246, UR4 ;  /* 0x0000000400f67c02 */ /* 0x000fe20008000f00 */
[----:B------:R-:W4:Y:S01]  /*51d0*/  LDCU.64 UR38, c[0x0][0x888] ;  /* 0x00011100ff2677ac */ /* 0x000f220008000a00 */
[----:B------:R-:W-:Y:S02]  /*51e0*/  IADD3 R0, PT, PT, R240, UR43, RZ ;  /* 0x0000002bf0007c10 */ /* 0x000fe4000fffe0ff */
[----:B------:R-:W1:Y:S01]  /*51f0*/  LDC R235, c[0x0][0xb20] ;  /* 0x0002c800ffeb7b82 */ /* 0x000e620000000800 */
[----:B------:R-:W3:Y:S01]  /*5200*/  LDS R3, [UR43+0x160] ;  /* 0x0001602bff037984 */ /* 0x000ee20008000800 */
[----:B------:R-:W-:Y:S01]  /*5210*/  UIADD3 UR42, UPT, UPT, UR43, 0x200, URZ ;  /* 0x000002002b2a7890 */ /* 0x000fe2000fffe0ff */
[C---:B------:R-:W-:Y:S01]  /*5220*/  VIADD R239, R0.reuse, 0x10 ;  /* 0x0000001000ef7836 */ /* 0x040fe20000000000 */
[----:B------:R-:W-:-:S04]  /*5230*/  @P0 IADD3 R239, PT, PT, R0, -0x10, RZ ;  /* 0xfffffff000ef0810 */ /* 0x000fc80007ffe0ff */
[----:B------:R-:W1:Y:S08]  /*5240*/  LDC R103, c[0x0][0xb30] ;  /* 0x0002cc00ff677b82 */ /* 0x000e700000000800 */
[----:B------:R-:W1:Y:S08]  /*5250*/  LDC.64 R216, c[0x0][0xb10] ;  /* 0x0002c400ffd87b82 */ /* 0x000e700000000a00 */
[----:B------:R-:W1:Y:S08]  /*5260*/  LDC.64 R100, c[0x0][0xb18] ;  /* 0x0002c600ff647b82 */ /* 0x000e700000000a00 */
[----:B------:R-:W1:Y:S08]  /*5270*/  LDC.64 R212, c[0x0][0x888] ;  /* 0x00022200ffd47b82 */ /* 0x000e700000000a00 */
[----:B------:R-:W1:Y:S01]  /*5280*/  LDC.64 R98, c[0x0][0xb28] ;  /* 0x0002ca00ff627b82 */ /* 0x000e620000000a00 */
[----:B---3--:R-:W-:-:S07]  /*5290*/  IMAD.IADD R2, R3, 0x1, R2 ;  /* 0x0000000103027824 */ /* 0x008fce00078e0202 */
[----:B------:R-:W3:Y:S08]  /*52a0*/  LDC.64 R214, c[0x0][0x890] ;  /* 0x00022400ffd67b82 */ /* 0x000ef00000000a00 */
[----:B------:R-:W1:Y:S08]  /*52b0*/  LDC.64 R210, c[0x0][0x8b0] ;  /* 0x00022c00ffd27b82 */ /* 0x000e700000000a00 */
[----:B------:R-:W1:Y:S08]  /*52c0*/  LDC.64 R208, c[0x0][0x8a8] ;  /* 0x00022a00ffd07b82 */ /* 0x000e700000000a00 */
[----:B--2-4-:R-:W1:Y:S02]  /*52d0*/  LDC R236, c[0x0][0x374] ;  /* 0x0000dd00ffec7b82 */ /* 0x014e640000000800 */
.L_x_120:
[----:B------:R-:W-:Y:S02]  /*52e0*/  LEA R0, R248, UR43, 0x3 ;  /* 0x0000002bf8007c11 */ /* 0x000fe4000f8e18ff */
[----:B------:R-:W-:Y:S02]  /*52f0*/  SHF.L.U32 R3, R244, 0x1f, RZ ;  /* 0x0000001ff4037819 */ /* 0x000fe400000006ff */
[----:B------:R-:W-:Y:S02]  /*5300*/  LEA R16, R248, UR43, 0x4 ;  /* 0x0000002bf8107c11 */ /* 0x000fe4000f8e20ff */
[----:B--2---:R-:W2:Y:S02]  /*5310*/  SYNCS.PHASECHK.TRANS64.TRYWAIT P0, [R0+URZ+0xb0], R3 ;  /* 0x0000b003000075a7 */ /* 0x004ea400080011ff */
[----:B--23--:R-:W-:Y:S05]  /*5320*/  @!P0 BRA `(.L_x_101) ;  /* 0x0000003800908947 */ /* 0x00cfea0003800000 */
.L_x_165:
[----:B------:R-:W4:Y:S01]  /*5330*/  LDC.64 R14, c[0x0][0xb10] ;  /* 0x0002c400ff0e7b82 */ /* 0x000f220000000a00 */
[----:B------:R-:W3:Y:S01]  /*5340*/  LDS.128 R16, [R16+0x140] ;  /* 0x0001400010107984 */ /* 0x000ee20000000c00 */
[----:B-1----:R-:W-:Y:S01]  /*5350*/  ISETP.NE.AND P1, PT, R103, 0x1, PT ;  /* 0x000000016700780c */ /* 0x002fe20003f25270 */
[----:B--2---:R-:W-:Y:S01]  /*5360*/  VIADD R0, R0, 0xc0 ;  /* 0x000000c000007836 */ /* 0x004fe20000000000 */
[----:B------:R-:W-:Y:S04]  /*5370*/  ISETP.GE.AND P0, PT, R102, 0x1, PT ;  /* 0x000000016600780c */ /* 0x000fe80003f06270 */
[----:B------:R-:W1:Y:S01]  /*5380*/  LDC.64 R12, c[0x0][0xb18] ;  /* 0x0002c600ff0c7b82 */ /* 0x000e620000000a00 */
[----:B------:R-:W-:Y:S01]  /*5390*/  PRMT R0, RZ, 0x654, R0 ;  /* 0x00000654ff007816 */ /* 0x000fe20000000000 */
[----:B------:R-:W-:Y:S01]  /*53a0*/  @!PT LDS RZ, [RZ] ;  /* 0x00000000fffff984 */ /* 0x000fe20000000800 */
[----:B------:R-:W-:Y:S01]  /*53b0*/  @!PT LDS RZ, [RZ] ;  /* 0x00000000fffff984 */ /* 0x000fe20000000800 */
[----:B------:R-:W-:Y:S01]  /*53c0*/  @!PT LDS RZ, [RZ] ;  /* 0x00000000fffff984 */ /* 0x000fe20000000800 */
[----:B------:R-:W-:Y:S01]  /*53d0*/  @!PT LDS RZ, [RZ] ;  /* 0x00000000fffff984 */ /* 0x000fe20000000800 */
[----:B------:R2:W-:Y:S06]  /*53e0*/  MEMBAR.ALL.CTA ;  /* 0x0000000000007992 */ /* 0x0005ec0000008000 */
[----:B--2---:R-:W2:Y:S01]  /*53f0*/  FENCE.VIEW.ASYNC.S ;  /* 0x00000000000073c6 */ /* 0x004ea20000000000 */
[----:B------:R-:W1:Y:S08]  /*5400*/  @!P1 LDC R11, c[0x0][0xb20] ;  /* 0x0002c800ff0b9b82 */ /* 0x000e700000000800 */
[----:B------:R-:W1:Y:S01]  /*5410*/  @!P1 LDC R10, c[0x0][0xb0c] ;  /* 0x0002c300ff0a9b82 */ /* 0x000e620000000800 */
[----:B--2---:R2:W-:Y:S01]  /*5420*/  SYNCS.ARRIVE.TRANS64.RED.A1T0 RZ, [R0+URZ], RZ ;  /* 0x000000ff00ff79a7 */ /* 0x0045e200081004ff */
[----:B---3--:R-:W-:Y:S04]  /*5430*/  LOP3.LUT P4, RZ, R18, 0x1, RZ, 0xc0, !PT ;  /* 0x0000000112ff7812 */ /* 0x008fe8000788c0ff */
[----:B------:R-:W-:Y:S09]  /*5440*/  P2R R247, PR, RZ, 0x10 ;  /* 0x00000010fff77803 */ /* 0x000ff20000000000 */
[----:B------:R-:W-:Y:S02]  /*5450*/  @P4 MOV R107, R16 ;  /* 0x00000010006b4202 */ /* 0x000fe40000000f00 */
[----:B------:R-:W-:Y:S01]  /*5460*/  @P4 LOP3.LUT R105, R17, 0xffff, RZ, 0xc0, !PT ;  /* 0x0000ffff11694812 */ /* 0x000fe200078ec0ff */
[----:B--2-4-:R-:W-:Y:S06]  /*5470*/  @!P0 BRA `(.L_x_102) ;  /* 0x0000000000a48947 */ /* 0x014fec0003800000 */
[----:B------:R-:W-:Y:S01]  /*5480*/  IMAD.HI.U32 R22, R236, R101, RZ ;  /* 0x00000065ec167227 */ /* 0x000fe200078e00ff */
[----:B------:R-:W-:Y:S02]  /*5490*/  ISETP.NE.AND P0, PT, R100, 0x1, PT ;  /* 0x000000016400780c */ /* 0x000fe40003f05270 */
[----:B------:R-:W-:Y:S01]  /*54a0*/  ISETP.NE.AND P2, PT, R102, 0x1, PT ;  /* 0x000000016600780c */ /* 0x000fe20003f45270 */
[-C--:B------:R-:W-:Y:S01]  /*54b0*/  IMAD.HI.U32 R20, R237, R216.reuse, RZ ;  /* 0x000000d8ed147227 */ /* 0x080fe200078e00ff */
[----:B------:R-:W-:Y:S02]  /*54c0*/  SHF.R.U32.HI R21, RZ, R235, R22 ;  /* 0x000000ebff157219 */ /* 0x000fe40000011616 */
[----:B------:R-:W-:Y:S01]  /*54d0*/  ISETP.NE.AND P3, PT, R104, 0x1, PT ;  /* 0x000000016800780c */ /* 0x000fe20003f65270 */
[----:B------:R-:W-:Y:S01]  /*54e0*/  IMAD.HI.U32 R26, R105, R101, RZ ;  /* 0x00000065691a7227 */ /* 0x000fe200078e00ff */
[----:B------:R-:W-:Y:S02]  /*54f0*/  SHF.R.U32.HI R20, RZ, R217, R20 ;  /* 0x000000d9ff147219 */ /* 0x000fe40000011614 */
[----:B------:R-:W-:Y:S01]  /*5500*/  SEL R3, R236, R21, !P0 ;  /* 0x00000015ec037207 */ /* 0x000fe20004000000 */
[----:B------:R-:W-:Y:S01]  /*5510*/  IMAD.HI.U32 R24, R107, R216, RZ ;  /* 0x000000d86b187227 */ /* 0x000fe200078e00ff */
[----:B------:R-:W-:Y:S03]  /*5520*/  SEL R7, R237, R20, !P3 ;  /* 0x00000014ed077207 */ /* 0x000fe60005800000 */
[-C--:B------:R-:W-:Y:S01]  /*5530*/  IMAD.HI.U32 R20, R3, R98.reuse, RZ ;  /* 0x0000006203147227 */ /* 0x080fe200078e00ff */
[----:B------:R-:W-:Y:S03]  /*5540*/  SHF.R.U32.HI R24, RZ, R217, R24 ;  /* 0x000000d9ff187219 */ /* 0x000fe60000011618 */
[----:B------:R-:W-:Y:S01]  /*5550*/  IMAD.HI.U32 R22, R7, R98, RZ ;  /* 0x0000006207167227 */ /* 0x000fe200078e00ff */
[----:B------:R-:W-:Y:S02]  /*5560*/  @P2 SHF.R.U32.HI R3, RZ, R99, R20 ;  /* 0x00000063ff032219 */ /* 0x000fe40000011614 */
[----:B------:R-:W-:Y:S02]  /*5570*/  SHF.R.U32.HI R20, RZ, R235, R26 ;  /* 0x000000ebff147219 */ /* 0x000fe4000001161a */
[----:B------:R-:W-:Y:S01]  /*5580*/  @P2 SHF.R.U32.HI R7, RZ, R99, R22 ;  /* 0x00000063ff072219 */ /* 0x000fe20000011616 */
[C---:B------:R-:W-:Y:S01]  /*5590*/  IMAD R4, R102.reuse, R3, RZ ;  /* 0x0000000366047224 */ /* 0x040fe200078e02ff */
[----:B------:R-:W-:Y:S02]  /*55a0*/  SEL R5, R105, R20, !P0 ;  /* 0x0000001469057207 */ /* 0x000fe40004000000 */
[----:B------:R-:W-:Y:S01]  /*55b0*/  SEL R3, R107, R24, !P3 ;  /* 0x000000186b037207 */ /* 0x000fe20005800000 */
[----:B------:R-:W-:Y:S01]  /*55c0*/  IMAD R6, R102, R7, RZ ;  /* 0x0000000766067224 */ /* 0x000fe200078e02ff */
[C---:B------:R-:W-:Y:S01]  /*55d0*/  ISETP.GE.AND P0, PT, R5.reuse, R4, PT ;  /* 0x000000040500720c */ /* 0x040fe20003f06270 */
[----:B------:R-:W-:Y:S03]  /*55e0*/  IMAD.HI.U32 R8, R5, R98, RZ ;  /* 0x0000006205087227 */ /* 0x000fe600078e00ff */
[----:B------:R-:W-:Y:S01]  /*55f0*/  ISETP.GE.OR P0, PT, R3, R6, P0 ;  /* 0x000000060300720c */ /* 0x000fe20000706670 */
[----:B------:R-:W-:Y:S01]  /*5600*/  IMAD.MOV R6, RZ, RZ, -R3 ;  /* 0x000000ffff067224 */ /* 0x000fe200078e0a03 */
[-C--:B------:R-:W-:Y:S03]  /*5610*/  SHF.R.U32.HI R8, RZ, R99.reuse, R8 ;  /* 0x00000063ff087219 */ /* 0x080fe60000011608 */
[----:B------:R-:W-:Y:S01]  /*5620*/  IMAD R107, R104, R6, R107 ;  /* 0x00000006686b7224 */ /* 0x000fe200078e026b */
[----:B------:R-:W-:Y:S05]  /*5630*/  SEL R9, R5, R8, !P2 ;  /* 0x0000000805097207 */ /* 0x000fea0005000000 */
[----:B------:R-:W-:Y:S02]  /*5640*/  IMAD.MOV R8, RZ, RZ, -R9 ;  /* 0x000000ffff087224 */ /* 0x000fe400078e0a09 */
[C---:B------:R-:W-:Y:S04]  /*5650*/  @!P0 IMAD.HI.U32 R4, R3.reuse, R98, RZ ;  /* 0x0000006203048227 */ /* 0x040fe800078e00ff */
[----:B------:R-:W-:Y:S01]  /*5660*/  IMAD R8, R102, R8, R5 ;  /* 0x0000000866087224 */ /* 0x000fe200078e0205 */
[----:B------:R-:W-:Y:S04]  /*5670*/  @!P0 SHF.R.U32.HI R4, RZ, R99, R4 ;  /* 0x00000063ff048219 */ /* 0x000fe80000011604 */
[----:B------:R-:W-:Y:S02]  /*5680*/  @!P0 SEL R0, R3, R4, !P2 ;  /* 0x0000000403008207 */ /* 0x000fe40005000000 */
[----:B------:R-:W-:Y:S02]  /*5690*/  IADD3 R4, PT, PT, -R5, RZ, RZ ;  /* 0x000000ff05047210 */ /* 0x000fe40007ffe1ff */
[----:B------:R-:W-:Y:S01]  /*56a0*/  @!P0 IADD3 R9, PT, PT, R9, -R0, RZ ;  /* 0x8000000009098210 */ /* 0x000fe20007ffe0ff */
[----:B------:R-:W-:Y:S02]  /*56b0*/  @!P0 IMAD R0, R7, R8, R0 ;  /* 0x0000000807008224 */ /* 0x000fe400078e0200 */
[----:B------:R-:W-:Y:S02]  /*56c0*/  IMAD R105, R100, R4, R105 ;  /* 0x0000000464697224 */ /* 0x000fe400078e0269 */
[----:B------:R-:W-:Y:S02]  /*56d0*/  @!P0 IMAD R5, R9, R102, R3 ;  /* 0x0000006609058224 */ /* 0x000fe400078e0203 */
[----:B------:R-:W-:Y:S04]  /*56e0*/  @!P0 IMAD.MOV.U32 R3, RZ, RZ, R0 ;  /* 0x000000ffff038224 */ /* 0x000fe800078e0000 */
[----:B------:R-:W-:Y:S02]  /*56f0*/  IMAD R107, R3, R104, R107 ;  /* 0x00000068036b7224 */ /* 0x000fe400078e026b */
[----:B------:R-:W-:Y:S07]  /*5700*/  IMAD R105, R5, R100, R105 ;  /* 0x0000006405697224 */ /* 0x000fee00078e0269 */
.L_x_102:
[----:B-1----:R-:W-:Y:S01]  /*5710*/  @!P1 IMAD.HI.U32 R4, R105, R13, RZ ;  /* 0x0000000d69049227 */ /* 0x002fe200078e00ff */
[----:B------:R-:W-:Y:S01]  /*5720*/  @!P1 ISETP.NE.AND P0, PT, R12, 0x1, PT ;  /* 0x000000010c00980c */ /* 0x000fe20003f05270 */
[----:B------:R-:W-:Y:S01]  /*5730*/  ULOP3.LUT UP0, URZ, UR42, 0x90, URZ, 0xc0, !UPT ;  /* 0x000000902aff7892 */ /* 0x000fe2000f80c0ff */
[----:B------:R-:W-:Y:S01]  /*5740*/  @!P1 ISETP.NE.AND P2, PT, R10, 0x1, PT ;  /* 0x000000010a00980c */ /* 0x000fe20003f45270 */
[----:B------:R-:W-:Y:S01]  /*5750*/  @!P1 IMAD.HI.U32 R0, R107, R14, RZ ;  /* 0x0000000e6b009227 */ /* 0x000fe200078e00ff */
[----:B------:R-:W-:Y:S02]  /*5760*/  @!P1 SHF.R.U32.HI R4, RZ, R11, R4 ;  /* 0x0000000bff049219 */ /* 0x000fe40000011604 */
[----:B------:R-:W-:Y:S01]  /*5770*/  @P4 SHF.R.U32.HI R242, RZ, 0x10, R17 ;  /* 0x00000010fff24819 */ /* 0x000fe20000011611 */
[----:B------:R-:W-:Y:S01]  /*5780*/  VIADD R248, R248, 0x1 ;  /* 0x00000001f8f87836 */ /* 0x000fe20000000000 */
[----:B------:R-:W-:Y:S02]  /*5790*/  @!P1 SHF.R.U32.HI R0, RZ, R15, R0 ;  /* 0x0000000fff009219 */ /* 0x000fe40000011600 */
[----:B------:R-:W-:Y:S02]  /*57a0*/  @!P1 SEL R3, R105, R4, !P0 ;  /* 0x0000000469039207 */ /* 0x000fe40004000000 */
[----:B------:R-:W-:Y:S05]  /*57b0*/  @!P1 SEL R4, R107, R0, !P2 ;  /* 0x000000006b049207 */ /* 0x000fea0005000000 */
[----:B------:R-:W-:Y:S02]  /*57c0*/  @!P1 IMAD.IADD R0, R3, 0x1, -R4 ;  /* 0x0000000103009824 */ /* 0x000fe400078e0a04 */
[----:B------:R-:W-:Y:S02]  /*57d0*/  @!P1 IMAD.IADD R3, R4, 0x1, -R3 ;  /* 0x0000000104039824 */ /* 0x000fe400078e0a03 */
[----:B------:R-:W-:Y:S02]  /*57e0*/  @!P1 IMAD R107, R0, R10, R107 ;  /* 0x0000000a006b9224 */ /* 0x000fe400078e026b */
[----:B------:R-:W-:Y:S01]  /*57f0*/  @!P1 IMAD R105, R3, R12, R105 ;  /* 0x0000000c03699224 */ /* 0x000fe200078e0269 */
[----:B------:R-:W-:Y:S06]  /*5800*/  BRA.U !UP0, `(.L_x_103) ;  /* 0x0000000108407547 */ /* 0x000fec000b800000 */
[----:B------:R-:W1:Y:S01]  /*5810*/  LDCU.64 UR8, c[0x4][0x80] ;  /* 0x01001000ff0877ac */ /* 0x000e620008000a00 */
[----:B------:R-:W-:Y:S01]  /*5820*/  MOV R15, 0x0 ;  /* 0x00000000000f7802 */ /* 0x000fe20000000f00 */
[----:B------:R-:W-:Y:S02]  /*5830*/  HFMA2 R12, -RZ, RZ, 0, 5.9604644775390625e-08 ;  /* 0x00000001ff0c7431 */ /* 0x000fe400000001ff */
[----:B------:R-:W-:Y:S02]  /*5840*/  IMAD.MOV.U32 R8, RZ, RZ, 0x70 ;  /* 0x00000070ff087424 */ /* 0x000fe400078e00ff */
[----:B------:R-:W-:Y:S01]  /*5850*/  IMAD.MOV.U32 R13, RZ, RZ, RZ ;  /* 0x000000ffff0d7224 */ /* 0x000fe200078e00ff */
[----:B------:R-:W2:Y:S01]  /*5860*/  LDCU.64 UR6, c[0x4][0x88] ;  /* 0x01001100ff0677ac */ /* 0x000ea20008000a00 */
[----:B------:R-:W3:Y:S01]  /*5870*/  LDC.64 R14, c[0x4][R15] ;  /* 0x010000000f0e7b82 */ /* 0x000ee20000000a00 */
[----:B------:R-:W4:Y:S01]  /*5880*/  LDCU.64 UR4, c[0x4][0x8] ;  /* 0x01000100ff0477ac */ /* 0x000f220008000a00 */
[----:B-1----:R-:W-:Y:S01]  /*5890*/  MOV R5, UR9 ;  /* 0x0000000900057c02 */ /* 0x002fe20008000f00 */
[----:B------:R-:W-:Y:S01]  /*58a0*/  IMAD.U32 R4, RZ, RZ, UR8 ;  /* 0x00000008ff047e24 */ /* 0x000fe2000f8e00ff */
[----:B--2---:R-:W-:Y:S01]  /*58b0*/  MOV R7, UR7 ;  /* 0x0000000700077c02 */ /* 0x004fe20008000f00 */
[----:B------:R-:W-:Y:S01]  /*58c0*/  IMAD.U32 R6, RZ, RZ, UR6 ;  /* 0x00000006ff067e24 */ /* 0x000fe2000f8e00ff */
[----:B----4-:R-:W-:Y:S01]  /*58d0*/  MOV R11, UR5 ;  /* 0x00000005000b7c02 */ /* 0x010fe20008000f00 */
[----:B------:R-:W-:Y:S02]  /*58e0*/  IMAD.U32 R10, RZ, RZ, UR4 ;  /* 0x00000004ff0a7e24 */ /* 0x000fe4000f8e00ff */
[----:B------:R-:W-:Y:S07]  /*58f0*/  LEPC R20, `(.L_x_103) ;  /* 0x000000001014794e */ /* 0x000fee0000000000 */
[----:B---3-5:R-:W-:Y:S05]  /*5900*/  CALL.ABS.NOINC R14 ;  /* 0x000000000e007343 */ /* 0x028fea0003c00000 */
.L_x_103:
[----:B------:R-:W-:Y:S01]  /*5910*/  LOP3.LUT P0, RZ, R246, 0x90, RZ, 0xc0, !PT ;  /* 0x00000090f6ff7812 */ /* 0x000fe2000780c0ff */
[----:B------:R-:W-:Y:S11]  /*5920*/  BSSY.RECONVERGENT B6, `(.L_x_104) ;  /* 0x0000013000067945 */ /* 0x000ff60003800200 */
[----:B------:R-:W-:Y:S01]  /*5930*/  @!UPT UIADD3 URZ, UPT, UPT, URZ, URZ, URZ ;  /* 0x000000fffffff290 */ /* 0x000fe2000fffe0ff */
[----:B------:R-:W-:Y:S05]  /*5940*/  @!P0 BRA `(.L_x_105) ;  /* 0x0000000000408947 */ /* 0x000fea0003800000 */
        /* <DEDUP_REMOVED lines=16> */
.L_x_105:
[----:B------:R-:W-:Y:S05]  /*5a50*/  BSYNC.RECONVERGENT B6 ;  /* 0x0000000000067941 */ /* 0x000fea0003800200 */
.L_x_104:
[----:B------:R-:W-:Y:S01]  /*5a60*/  ISETP.NE.U32.AND P3, PT, R214, RZ, PT ;  /* 0x000000ffd600720c */ /* 0x000fe20003f65070 */
[----:B------:R-:W-:Y:S01]  /*5a70*/  UISETP.NE.AND UP1, UPT, UR44, URZ, UPT ;  /* 0x000000ff2c00728c */ /* 0x000fe2000bf25270 */
[----:B------:R-:W-:Y:S02]  /*5a80*/  ISETP.NE.U32.AND P4, PT, R210, RZ, PT ;  /* 0x000000ffd200720c */ /* 0x000fe40003f85070 */
[----:B------:R-:W-:Y:S02]  /*5a90*/  ISETP.NE.AND.EX P3, PT, R215, RZ, PT, P3 ;  /* 0x000000ffd700720c */ /* 0x000fe40003f65330 */
[----:B------:R-:W-:Y:S02]  /*5aa0*/  PLOP3.LUT P1, PT, PT, PT, PT, 0x8, 0x80 ;  /* 0x000000000080781c */ /* 0x000fe40003f2e170 */
[----:B------:R-:W-:Y:S02]  /*5ab0*/  PLOP3.LUT P0, PT, PT, PT, UP1, 0x80, 0x8 ;  /* 0x000000000008781c */ /* 0x000fe40003f0f018 */
[----:B------:R-:W-:Y:S02]  /*5ac0*/  ISETP.NE.AND.EX P4, PT, R211, RZ, PT, P4 ;  /* 0x000000ffd300720c */ /* 0x000fe40003f85340 */
[----:B------:R-:W1:Y:S09]  /*5ad0*/  @UP1 LDCU.64 UR4, c[0x0][0x888] ;  /* 0x00011100ff0417ac */ /* 0x000e720008000a00 */
[----:B------:R-:W-:Y:S01]  /*5ae0*/  @P0 PLOP3.LUT P1, PT, P3, PT, PT, 0x80, 0x8 ;  /* 0x000000000008081c */ /* 0x000fe20001f2f070 */
[----:B-1----:R-:W-:Y:S04]  /*5af0*/  @UP1 UISETP.NE.U32.AND UP0, UPT, UR4, URZ, UPT ;  /* 0x000000ff0400128c */ /* 0x002fe8000bf05070 */
[----:B------:R-:W-:Y:S04]  /*5b00*/  @UP1 UISETP.NE.AND.EX UP0, UPT, UR5, URZ, UPT, UP0 ;  /* 0x000000ff0500128c */ /* 0x000fe8000bf05300 */
[----:B------:R-:W-:Y:S01]  /*5b10*/  @UP1 USEL UR4, URZ, 0xffffffff, UP0 ;  /* 0xffffffffff041887 */ /* 0x000fe20008000000 */
[----:B------:R-:W-:Y:S11]  /*5b20*/  @!P3 BRA `(.L_x_106) ;  /* 0x00000000002cb947 */ /* 0x000ff60003800000 */
[----:B------:R-:W-:Y:S01]  /*5b30*/  ISETP.NE.U32.AND P2, PT, R212, RZ, PT ;  /* 0x000000ffd400720c */ /* 0x000fe20003f45070 */
[----:B------:R-:W-:Y:S03]  /*5b40*/  IMAD.MOV.U32 R234, RZ, RZ, 0x1 ;  /* 0x00000001ffea7424 */ /* 0x000fe600078e00ff */
[----:B------:R-:W-:Y:S11]  /*5b50*/  ISETP.NE.AND.EX P2, PT, R213, RZ, PT, P2 ;  /* 0x000000ffd500720c */ /* 0x000ff60003f45320 */
[----:B------:R-:W-:Y:S02]  /*5b60*/  @!UPT UIADD3 URZ, UPT, UPT, URZ, URZ, URZ ;  /* 0x000000fffffff290 */ /* 0x000fe4000fffe0ff */
[----:B------:R-:W1:Y:S01]  /*5b70*/  @P2 LDC.64 R4, c[0x0][0x888] ;  /* 0x00022200ff042b82 */ /* 0x000e620000000a00 */
[----:B------:R-:W-:Y:S04]  /*5b80*/  @P2 IMAD R0, R214, UR36, RZ ;  /* 0x00000024d6002c24 */ /* 0x000fe8000f8e02ff */
[----:B-1----:R-:W-:Y:S04]  /*5b90*/  @P2 IMAD.WIDE R4, R0, 0x4, R4 ;  /* 0x0000000400042825 */ /* 0x002fe800078e0204 */
[----:B------:R-:W-:Y:S01]  /*5ba0*/  HFMA2 R0, -RZ, RZ, 0, 5.9604644775390625e-08 ;  /* 0x00000001ff007431 */ /* 0x000fe200000001ff */
[----:B-----5:R1:W5:Y:S04]  /*5bb0*/  @P2 LDG.E R110, desc[UR40][R4.64] ;  /* 0x00000028046e2981 */ /* 0x020368000c1e1900 */
[----:B------:R-:W-:Y:S01]  /*5bc0*/  @!P2 PRMT R234, R0, 0x7610, R234 ;  /* 0x0000761000eaa816 */ /* 0x000fe200000000ea */
[----:B-1----:R-:W2:Y:S06]  /*5bd0*/  @!P2 LDC R110, c[0x0][0x880] ;  /* 0x00022000ff6eab82 */ /* 0x002eac0000000800 */
.L_x_106:
[----:B------:R-:W-:Y:S05]  /*5be0*/  @!P4 BRA `(.L_x_107) ;  /* 0x000000000020c947 */ /* 0x000fea0003800000 */
[----:B------:R-:W-:Y:S04]  /*5bf0*/  ISETP.NE.U32.AND P2, PT, R208, RZ, PT ;  /* 0x000000ffd000720c */ /* 0x000fe80003f45070 */
[----:B------:R-:W-:Y:S11]  /*5c00*/  ISETP.NE.AND.EX P2, PT, R209, RZ, PT, P2 ;  /* 0x000000ffd100720c */ /* 0x000ff60003f45320 */
[----:B------:R-:W-:Y:S02]  /*5c10*/  @!UPT UIADD3 URZ, UPT, UPT, URZ, URZ, URZ ;  /* 0x000000fffffff290 */ /* 0x000fe4000fffe0ff */
[----:B------:R-:W1:Y:S01]  /*5c20*/  @P2 LDC.64 R4, c[0x0][0x8a8] ;  /* 0x00022a00ff042b82 */ /* 0x000e620000000a00 */
[----:B------:R-:W-:Y:S04]  /*5c30*/  @P2 IMAD R0, R210, UR36, RZ ;  /* 0x00000024d2002c24 */ /* 0x000fe8000f8e02ff */
[----:B-1----:R-:W-:Y:S05]  /*5c40*/  @P2 IMAD.WIDE R4, R0, 0x4, R4 ;  /* 0x0000000400042825 */ /* 0x002fea00078e0204 */
[----:B-----5:R1:W5:Y:S02]  /*5c50*/  @P2 LDG.E R106, desc[UR40][R4.64] ;  /* 0x00000028046a2981 */ /* 0x020364000c1e1900 */
[----:B-1----:R-:W3:Y:S02]  /*5c60*/  @!P2 LDC R106, c[0x0][0x8a0] ;  /* 0x00022800ff6aab82 */ /* 0x002ee40000000800 */
.L_x_107:
[----:B--2--5:R-:W-:Y:S01]  /*5c70*/  @P0 ISETP.NE.AND P4, PT, R110, RZ, PT ;  /* 0x000000ff6e00020c */ /* 0x024fe20003f85270 */
[----:B------:R-:W-:Y:S01]  /*5c80*/  IMAD.U32 R0, RZ, RZ, UR4 ;  /* 0x00000004ff007e24 */ /* 0x000fe2000f8e00ff */
[----:B------:R-:W-:Y:S01]  /*5c90*/  @P0 LOP3.LUT P2, RZ, R234, 0xff, RZ, 0xc0, !PT ;  /* 0x000000ffeaff0812 */ /* 0x000fe2000784c0ff */
[----:B------:R-:W-:Y:S01]  /*5ca0*/  BSSY B1, `(.L_x_108) ;  /* 0x0000046000017945 */ /* 0x000fe20003800000 */
[----:B------:R-:W-:Y:S02]  /*5cb0*/  @P0 SEL R5, RZ, 0xffffffff, P4 ;  /* 0xffffffffff050807 */ /* 0x000fe40002000000 */
[----:B------:R-:W-:Y:S02]  /*5cc0*/  CS2R R138, SRZ ;  /* 0x00000000008a7805 */ /* 0x000fe4000001ff00 */
[----:B------:R-:W-:Y:S02]  /*5cd0*/  LEA R220, R109, UR43, 0x3 ;  /* 0x0000002b6ddc7c11 */ /* 0x000fe4000f8e18ff */
[----:B------:R-:W-:Y:S02]  /*5ce0*/  CS2R R136, SRZ ;  /* 0x0000000000887805 */ /* 0x000fe4000001ff00 */
[----:B------:R-:W-:Y:S02]  /*5cf0*/  @P1 SEL R5, R0, R5, !P2 ;  /* 0x0000000500051207 */ /* 0x000fe40005000000 */
[----:B------:R-:W-:Y:S02]  /*5d00*/  CS2R R134, SRZ ;  /* 0x0000000000867805 */ /* 0x000fe4000001ff00 */
[----:B------:R-:W-:Y:S02]  /*5d10*/  SHF.L.U32 R3, R245, 0x1f, RZ ;  /* 0x0000001ff5037819 */ /* 0x000fe400000006ff */
[----:B------:R-:W-:Y:S02]  /*5d20*/  CS2R R132, SRZ ;  /* 0x0000000000847805 */ /* 0x000fe4000001ff00 */
[----:B------:R-:W-:Y:S02]  /*5d30*/  @P0 LOP3.LUT R5, R5, 0x1, RZ, 0xc0, !PT ;  /* 0x0000000105050812 */ /* 0x000fe400078ec0ff */
[----:B------:R-:W-:Y:S02]  /*5d40*/  CS2R R18, SRZ ;  /* 0x0000000000127805 */ /* 0x000fe4000001ff00 */
[----:B------:R-:W-:Y:S02]  /*5d50*/  PLOP3.LUT P5, PT, PT, PT, PT, 0x8, 0x80 ;  /* 0x000000000080781c */ /* 0x000fe40003fae170 */
[----:B------:R-:W-:Y:S02]  /*5d60*/  CS2R R16, SRZ ;  /* 0x0000000000107805 */ /* 0x000fe4000001ff00 */
[----:B------:R-:W-:Y:S02]  /*5d70*/  ISETP.NE.U32.OR P1, PT, R5, 0x1, !P0 ;  /* 0x000000010500780c */ /* 0x000fe40004725470 */
[----:B------:R-:W-:Y:S02]  /*5d80*/  CS2R R126, SRZ ;  /* 0x00000000007e7805 */ /* 0x000fe4000001ff00 */
[----:B------:R-:W-:Y:S02]  /*5d90*/  CS2R R124, SRZ ;  /* 0x00000000007c7805 */ /* 0x000fe4000001ff00 */
[----:B------:R-:W-:Y:S02]  /*5da0*/  CS2R R122, SRZ ;  /* 0x00000000007a7805 */ /* 0x000fe4000001ff00 */
[----:B------:R-:W-:Y:S02]  /*5db0*/  CS2R R120, SRZ ;  /* 0x0000000000787805 */ /* 0x000fe4000001ff00 */
[----:B------:R-:W-:Y:S02]  /*5dc0*/  CS2R R118, SRZ ;  /* 0x0000000000767805 */ /* 0x000fe4000001ff00 */
[----:B------:R-:W-:Y:S02]  /*5dd0*/  CS2R R116, SRZ ;  /* 0x0000000000747805 */ /* 0x000fe4000001ff00 */
[----:B------:R-:W-:Y:S04]  /*5de0*/  @P1 SHF.L.U32 R4, R243, 0x1f, RZ ;  /* 0x0000001ff3041819 */ /* 0x000fe800000006ff */
[----:B------:R-:W1:Y:S01]  /*5df0*/  @P1 SYNCS.PHASECHK.TRANS64.TRYWAIT P0, [UR43+0x90], R4 ;  /* 0x00009004ff0015a7 */ /* 0x000e62000800112b */
[----:B------:R2:W4:Y:S01]  /*5e00*/  SYNCS.PHASECHK.TRANS64.TRYWAIT P4, [R220+URZ+0xd0], R3 ;  /* 0x0000d003dc0075a7 */ /* 0x00052200080811ff */
[----:B-1----:R-:W-:Y:S01]  /*5e10*/  @P1 PLOP3.LUT P5, PT, P0, PT, PT, 0x8, 0x80 ;  /* 0x000000000080181c */ /* 0x002fe200007ae170 */
[----:B------:R-:W-:Y:S01]  /*5e20*/  @!UPT UIADD3 URZ, UPT, UPT, URZ, URZ, URZ ;  /* 0x000000fffffff290 */ /* 0x000fe2000fffe0ff */
[----:B--2-4-:R-:W-:Y:S11]  /*5e30*/  @!P1 BRA `(.L_x_109) ;  /* 0x0000000000b09947 */ /* 0x014ff60003800000 */
[----:B------:R-:W-:Y:S01]  /*5e40*/  ISETP.NE.U32.AND P0, PT, RZ, UR38, PT ;  /* 0x00000026ff007c0c */ /* 0x000fe2000bf05070 */
[----:B------:R-:W-:Y:S01]  /*5e50*/  BSSY B0, `(.L_x_110) ;  /* 0x000001a000007945 */ /* 0x000fe20003800000 */
[----:B------:R-:W-:Y:S02]  /*5e60*/  ISETP.NE.AND P2, PT, R110, RZ, PT ;  /* 0x000000ff6e00720c */ /* 0x000fe40003f45270 */
[----:B------:R-:W-:Y:S02]  /*5e70*/  CS2R R118, SRZ ;  /* 0x0000000000767805 */ /* 0x000fe4000001ff00 */
[----:B------:R-:W-:Y:S02]  /*5e80*/  ISETP.NE.AND.EX P0, PT, RZ, UR39, PT, P0 ;  /* 0x00000027ff007c0c */ /* 0x000fe4000bf05300 */
[----:B------:R-:W-:Y:S02]  /*5e90*/  CS2R R116, SRZ ;  /* 0x0000000000747805 */ /* 0x000fe4000001ff00 */
[----:B------:R-:W-:Y:S02]  /*5ea0*/  LOP3.LUT P1, RZ, R234, 0xff, RZ, 0xc0, !PT ;  /* 0x000000ffeaff7812 */ /* 0x000fe4000782c0ff */
[----:B------:R-:W-:Y:S02]  /*5eb0*/  CS2R R122, SRZ ;  /* 0x00000000007a7805 */ /* 0x000fe4000001ff00 */
[----:B------:R-:W-:Y:S02]  /*5ec0*/  SEL R0, RZ, 0xffffffff, P2 ;  /* 0xffffffffff007807 */ /* 0x000fe40001000000 */
[----:B------:R-:W-:Y:S02]  /*5ed0*/  CS2R R120, SRZ ;  /* 0x0000000000787805 */ /* 0x000fe4000001ff00 */
[----:B------:R-:W-:Y:S02]  /*5ee0*/  SEL R5, RZ, 0xffffffff, P0 ;  /* 0xffffffffff057807 */ /* 0x000fe40000000000 */
[----:B------:R-:W-:Y:S02]  /*5ef0*/  CS2R R126, SRZ ;  /* 0x00000000007e7805 */ /* 0x000fe4000001ff00 */
[----:B------:R-:W-:Y:S02]  /*5f00*/  CS2R R124, SRZ ;  /* 0x00000000007c7805 */ /* 0x000fe4000001ff00 */
[----:B------:R-:W-:Y:S02]  /*5f10*/  CS2R R18, SRZ ;  /* 0x0000000000127805 */ /* 0x000fe4000001ff00 */
[----:B------:R-:W-:Y:S02]  /*5f20*/  @P3 SEL R0, R5, R0, !P1 ;  /* 0x0000000005003207 */ /* 0x000fe40004800000 */
[----:B------:R-:W-:Y:S02]  /*5f30*/  CS2R R16, SRZ ;  /* 0x0000000000107805 */ /* 0x000fe4000001ff00 */
[----:B------:R-:W-:Y:S02]  /*5f40*/  CS2R R134, SRZ ;  /* 0x0000000000867805 */ /* 0x000fe4000001ff00 */
[----:B------:R-:W-:Y:S02]  /*5f50*/  CS2R R132, SRZ ;  /* 0x0000000000847805 */ /* 0x000fe4000001ff00 */
[----:B------:R-:W-:Y:S02]  /*5f60*/  LOP3.LUT R0, R0, 0x1, RZ, 0xc0, !PT ;  /* 0x0000000100007812 */ /* 0x000fe400078ec0ff */
[----:B------:R-:W-:Y:S02]  /*5f70*/  CS2R R138, SRZ ;  /* 0x00000000008a7805 */ /* 0x000fe4000001ff00 */
[----:B------:R-:W-:Y:S02]  /*5f80*/  CS2R R136, SRZ ;  /* 0x0000000000887805 */ /* 0x000fe4000001ff00 */
[----:B------:R-:W-:Y:S01]  /*5f90*/  ISETP.NE.U32.AND P0, PT, R0, 0x1, PT ;  /* 0x000000010000780c */ /* 0x000fe20003f05070 */
[----:B------:R-:W-:Y:S01]  /*5fa0*/  @!UPT UIADD3 URZ, UPT, UPT, URZ, URZ, URZ ;  /* 0x000000fffffff290 */ /* 0x000fe2000fffe0ff */
[----:B------:R-:W-:Y:S11]  /*5fb0*/  @!P5 BRA `(.L_x_111) ;  /* 0x00000000000cd947 */ /* 0x000ff60003800000 */
[----:B------:R-:W-:Y:S04]  /*5fc0*/  SHF.L.U32 R5, R243, 0x1f, RZ ;  /* 0x0000001ff3057819 */ /* 0x000fe800000006ff */
[----:B------:R-:W1:Y:S02]  /*5fd0*/  SYNCS.PHASECHK.TRANS64.TRYWAIT P1, [UR43+0x90], R5 ;  /* 0x00009005ff0075a7 */ /* 0x000e64000802112b */
[----:B-1----:R-:W-:Y:S05]  /*5fe0*/  @!P1 BRA `(.L_x_112) ;  /* 0x0000002c00749947 */ /* 0x002fea0003800000 */
.L_x_111:
[----:B------:R-:W-:Y:S05]  /*5ff0*/  BSYNC B0 ;  /* 0x0000000000007941 */ /* 0x000fea0003800000 */
.L_x_110:
[----:B------:R2:W4:Y:S01]  /*6000*/  @P0 LDS.128 R116, [R240+UR43+0x200] ;  /* 0x0002002bf0740984 */ /* 0x0005220008000c00 */
[----:B------:R-:W-:Y:S01]  /*6010*/  UIADD3 UR4, UPT, UPT, UR43, 0x98, URZ ;  /* 0x000000982b047890 */ /* 0x000fe2000fffe0ff */
[----:B------:R-:W-:Y:S02]  /*6020*/  LOP3.LUT R243, R243, 0x1, RZ, 0x3c, !PT ;  /* 0x00000001f3f37812 */ /* 0x000fe400078e3cff */
[----:B------:R2:W1:Y:S01]  /*6030*/  @P0 LDS.128 R120, [R239+0x200] ;  /* 0x00020000ef780984 */ /* 0x0004620000000c00 */
[----:B------:R-:W-:Y:S03]  /*6040*/  UPRMT UR4, UR37, 0x654, UR4 ;  /* 0x0000065425047896 */ /* 0x000fe60008000004 */
[----:B------:R2:W1:Y:S04]  /*6050*/  @P0 LDS.128 R124, [R240+UR43+0x1200] ;  /* 0x0012002bf07c0984 */ /* 0x0004680008000c00 */
[----:B------:R2:W1:Y:S04]  /*6060*/  @P0 LDS.128 R16, [R239+0x1200] ;  /* 0x00120000ef100984 */ /* 0x0004680000000c00 */
[----:B------:R2:W1:Y:S04]  /*6070*/  @P0 LDS.128 R132, [R240+UR43+0x2200] ;  /* 0x0022002bf0840984 */ /* 0x0004680008000c00 */
[----:B------:R2:W1:Y:S01]  /*6080*/  @P0 LDS.128 R136, [R239+0x2200] ;  /* 0x00220000ef880984 */ /* 0x0004620000000c00 */
[----:B------:R-:W-:Y:S01]  /*6090*/  @!PT LDS RZ, [RZ] ;  /* 0x00000000fffff984 */ /* 0x000fe20000000800 */
[----:B------:R-:W-:Y:S01]  /*60a0*/  @!PT LDS RZ, [RZ] ;  /* 0x00000000fffff984 */ /* 0x000fe20000000800 */
[----:B------:R-:W-:Y:S01]  /*60b0*/  @!PT LDS RZ, [RZ] ;  /* 0x00000000fffff984 */ /* 0x000fe20000000800 */
[----:B------:R-:W-:Y:S01]  /*60c0*/  @!PT LDS RZ, [RZ] ;  /* 0x00000000fffff984 */ /* 0x000fe20000000800 */
[----:B------:R5:W-:Y:S06]  /*60d0*/  MEMBAR.ALL.CTA ;  /* 0x0000000000007992 */ /* 0x000bec0000008000 */
[----:B-----5:R-:W5:Y:S02]  /*60e0*/  FENCE.VIEW.ASYNC.S ;  /* 0x00000000000073c6 */ /* 0x020f640000000000 */
[----:B-----5:R-:W-:Y:S01]  /*60f0*/  SYNCS.ARRIVE.TRANS64.RED.A1T0 RZ, [UR4], RZ ;  /* 0x000000ffffff79a7 */ /* 0x020fe20008100404 */
.L_x_109:
[----:B------:R-:W-:Y:S05]  /*6100*/  BSYNC B1 ;  /* 0x0000000000017941 */ /* 0x000fea0003800000 */
.L_x_108:
[----:B------:R-:W-:Y:S05]  /*6110*/  IMAD R108, R109, 0x60, R2 ;  /* 0x000000606d6c7824 */ /* 0x000fea00078e0202 */
[----:B-1----:R-:W-:Y:S04]  /*6120*/  SHF.R.U32.HI R0, RZ, 0x15, R108 ;  /* 0x00000015ff007819 */ /* 0x002fe8000001166c */
[----:B------:R-:W-:Y:S01]  /*6130*/  LOP3.LUT P0, RZ, R0, 0x3, R241, 0x48, !PT ;  /* 0x0000000300ff7812 */ /* 0x000fe200078048f1 */
[----:B------:R-:W-:Y:S01]  /*6140*/  @!UPT UIADD3 URZ, UPT, UPT, URZ, URZ, URZ ;  /* 0x000000fffffff290 */ /* 0x000fe2000fffe0ff */
[----:B------:R-:W-:Y:S11]  /*6150*/  @P4 BRA `(.L_x_113) ;  /* 0x0000000000084947 */ /* 0x000ff60003800000 */
[----:B------:R-:W1:Y:S02]  /*6160*/  SYNCS.PHASECHK.TRANS64.TRYWAIT P1, [R220+URZ+0xd0], R3 ;  /* 0x0000d003dc0075a7 */ /* 0x000e6400080211ff */
[----:B-1----:R-:W-:Y:S05]  /*6170*/  @!P1 BRA `(.L_x_114) ;  /* 0x0000002c00289947 */ /* 0x002fea0003800000 */
.L_x_113:
[----:B------:R-:W-:Y:S05]  /*6180*/  @!P0 BRA `(.L_x_115) ;  /* 0x0000000000408947 */ /* 0x000fea0003800000 */
[----:B------:R-:W1:Y:S01]  /*6190*/  LDCU.64 UR8, c[0x4][0x70] ;  /* 0x01000e00ff0877ac */ /* 0x000e620008000a00 */
[----:B------:R-:W-:Y:S01]  /*61a0*/  MOV R15, 0x0 ;  /* 0x00000000000f7802 */ /* 0x000fe20000000f00 */
[----:B------:R-:W-:Y:S02]  /*61b0*/  HFMA2 R12, -RZ, RZ, 0, 5.9604644775390625e-08 ;  /* 0x00000001ff0c7431 */ /* 0x000fe400000001ff */
[----:B------:R-:W-:Y:S02]  /*61c0*/  IMAD.MOV.U32 R8, RZ, RZ, 0x192 ;  /* 0x00000192ff087424 */ /* 0x000fe400078e00ff */
[----:B------:R-:W-:Y:S01]  /*61d0*/  IMAD.MOV.U32 R13, RZ, RZ, RZ ;  /* 0x000000ffff0d7224 */ /* 0x000fe200078e00ff */
[----:B------:R-:W5:Y:S01]  /*61e0*/  LDCU.64 UR6, c[0x4][0x78] ;  /* 0x01000f00ff0677ac */ /* 0x000f620008000a00 */
[----:B------:R-:W2:Y:S01]  /*61f0*/  LDC.64 R14, c[0x4][R15] ;  /* 0x010000000f0e7b82 */ /* 0x000ea20000000a00 */
[----:B------:R-:W3:Y:S01]  /*6200*/  LDCU.64 UR4, c[0x4][0x10] ;  /* 0x01000200ff0477ac */ /* 0x000ee20008000a00 */
[----:B-1----:R-:W-:Y:S01]  /*6210*/  MOV R5, UR9 ;  /* 0x0000000900057c02 */ /* 0x002fe20008000f00 */
[----:B------:R-:W-:Y:S01]  /*6220*/  IMAD.U32 R4, RZ, RZ, UR8 ;  /* 0x00000008ff047e24 */ /* 0x000fe2000f8e00ff */
[----:B-----5:R-:W-:Y:S01]  /*6230*/  MOV R7, UR7 ;  /* 0x0000000700077c02 */ /* 0x020fe20008000f00 */
[----:B------:R-:W-:Y:S01]  /*6240*/  IMAD.U32 R6, RZ, RZ, UR6 ;  /* 0x00000006ff067e24 */ /* 0x000fe2000f8e00ff */
[----:B---3--:R-:W-:Y:S01]  /*6250*/  MOV R11, UR5 ;  /* 0x00000005000b7c02 */ /* 0x008fe20008000f00 */
[----:B------:R-:W-:Y:S02]  /*6260*/  IMAD.U32 R10, RZ, RZ, UR4 ;  /* 0x00000004ff0a7e24 */ /* 0x000fe4000f8e00ff */
[----:B------:R-:W-:Y:S07]  /*6270*/  LEPC R20, `(.L_x_115) ;  /* 0x000000001014794e */ /* 0x000fee0000000000 */
[----:B--2-4-:R-:W-:Y:S05]  /*6280*/  CALL.ABS.NOINC R14 ;  /* 0x000000000e007343 */ /* 0x014fea0003c00000 */
.L_x_115:
[----:B------:R-:W-:Y:S05]  /*6290*/  WARPSYNC.ALL ;  /* 0x0000000000007948 */ /* 0x000fea0003800000 */
[C---:B------:R-:W-:Y:S01]  /*62a0*/  R2UR UR4, R108.reuse ;  /* 0x000000006c0472ca */ /* 0x040fe200000e0000 */
[----:B------:R-:W-:Y:S05]  /*62b0*/  VIADD R0, R108, 0x20 ;  /* 0x000000206c007836 */ /* 0x000fea0000000000 */
[----:B------:R-:W-:Y:S04]  /*62c0*/  SHF.R.U32.HI R0, RZ, 0x15, R0 ;  /* 0x00000015ff007819 */ /* 0x000fe80000011600 */
[----:B------:R-:W-:Y:S03]  /*62d0*/  LOP3.LUT P0, RZ, R0, 0x3, R241, 0x48, !PT ;  /* 0x0000000300ff7812 */ /* 0x000fe600078048f1 */
[----:B------:R-:W1:Y:S10]  /*62e0*/  LDTM.x32 R56, tmem[UR4] ;  /* 0x00000004003879ee */ /* 0x000e7400082c0000 */
[----:B-1----:R-:W-:Y:S05]  /*62f0*/  @!P0 BRA `(.L_x_116) ;  /* 0x0000000000408947 */ /* 0x002fea0003800000 */
        /* <DEDUP_REMOVED lines=16> */
.L_x_116:
[----:B------:R-:W-:Y:S05]  /*6400*/  WARPSYNC.ALL ;  /* 0x0000000000007948 */ /* 0x000fea0003800000 */
[C---:B------:R-:W-:Y:S01]  /*6410*/  R2UR UR4, R108.reuse ;  /* 0x000000006c0472ca */ /* 0x040fe200000e0000 */
[----:B------:R-:W-:Y:S05]  /*6420*/  VIADD R0, R108, 0x40 ;  /* 0x000000406c007836 */ /* 0x000fea0000000000 */
[----:B------:R-:W-:Y:S04]  /*6430*/  SHF.R.U32.HI R0, RZ, 0x15, R0 ;  /* 0x00000015ff007819 */ /* 0x000fe80000011600 */
[----:B------:R-:W-:Y:S03]  /*6440*/  LOP3.LUT P0, RZ, R0, 0x3, R241, 0x48, !PT ;  /* 0x0000000300ff7812 */ /* 0x000fe600078048f1 */
[----:B------:R-:W1:Y:S10]  /*6450*/  LDTM.x32 R24, tmem[UR4+0x20] ;  /* 0x00002004001879ee */ /* 0x000e7400082c0000 */
        /* <DEDUP_REMOVED lines=17> */
.L_x_117:
[----:B------:R-:W-:Y:S01]  /*6570*/  LOP3.LUT P0, RZ, R238, 0x60, RZ, 0xc0, !PT ;  /* 0x00000060eeff7812 */ /* 0x000fe2000780c0ff */
[----:B------:R-:W-:Y:S05]  /*6580*/  WARPSYNC.ALL ;  /* 0x0000000000007948 */ /* 0x000fea0003800000 */
[----:B----4-:R-:W-:Y:S01]  /*6590*/  PRMT R111, R116, 0x8880, RZ ;  /* 0x00008880746f7816 */ /* 0x010fe200000000ff */
[----:B---3--:R-:W-:Y:S01]  /*65a0*/  IMAD R88, R106, R26, RZ ;  /* 0x0000001a6a587224 */ /* 0x008fe200078e02ff */
[----:B------:R-:W-:Y:S01]  /*65b0*/  SHF.L.U32 R207, R116, 0x10, RZ ;  /* 0x0000001074cf7819 */ /* 0x000fe200000006ff */
[----:B------:R-:W-:Y:S01]  /*65c0*/  IMAD R89, R106, R27, RZ ;  /* 0x0000001b6a597224 */ /* 0x000fe200078e02ff */
[----:B------:R-:W-:Y:S01]  /*65d0*/  SHF.L.U32 R113, R116, 0x8, RZ ;  /* 0x0000000874717819 */ /* 0x000fe200000006ff */
[C---:B------:R-:W-:Y:S01]  /*65e0*/  IMAD R90, R106.reuse, R28, RZ ;  /* 0x0000001c6a5a7224 */ /* 0x040fe200078e02ff */
[C---:B------:R-:W-:Y:S01]  /*65f0*/  PRMT R198, R117.reuse, 0x8880, RZ ;  /* 0x0000888075c67816 */ /* 0x040fe200000000ff */
[C---:B------:R-:W-:Y:S01]  /*6600*/  IMAD R91, R106.reuse, R29, RZ ;  /* 0x0000001d6a5b7224 */ /* 0x040fe200078e02ff */
[----:B------:R-:W-:Y:S01]  /*6610*/  SHF.R.S32.HI R112, RZ, 0x18, R116 ;  /* 0x00000018ff707819 */ /* 0x000fe20000011474 */
[C---:B------:R-:W-:Y:S01]  /*6620*/  IMAD R92, R106.reuse, R30, RZ ;  /* 0x0000001e6a5c7224 */ /* 0x040fe200078e02ff */
[C---:B------:R-:W-:Y:S01]  /*6630*/  SHF.L.U32 R197, R117.reuse, 0x10, RZ ;  /* 0x0000001075c57819 */ /* 0x040fe200000006ff */
[C---:B------:R-:W-:Y:S01]  /*6640*/  IMAD R93, R106.reuse, R31, RZ ;  /* 0x0000001f6a5d7224 */ /* 0x040fe200078e02ff */
[----:B------:R-:W-:Y:S01]  /*6650*/  SHF.L.U32 R115, R117, 0x8, RZ ;  /* 0x0000000875737819 */ /* 0x000fe200000006ff */
[----:B------:R-:W-:Y:S01]  /*6660*/  IMAD R94, R106, R32, RZ ;  /* 0x000000206a5e7224 */ /* 0x000fe200078e02ff */
[----:B------:R-:W-:Y:S01]  /*6670*/  PRMT R189, R118, 0x8880, RZ ;  /* 0x0000888076bd7816 */ /* 0x000fe200000000ff */
[C---:B------:R-:W-:Y:S01]  /*6680*/  IMAD R95, R106.reuse, R33, RZ ;  /* 0x000000216a5f7224 */ /* 0x040fe200078e02ff */
[----:B------:R-:W-:Y:S01]  /*6690*/  SHF.R.S32.HI R114, RZ, 0x18, R117 ;  /* 0x00000018ff727819 */ /* 0x000fe20000011475 */
[----:B------:R-:W-:Y:S01]  /*66a0*/  IMAD R96, R106, R34, RZ ;  /* 0x000000226a607224 */ /* 0x000fe200078e02ff */
[----:B------:R-:W-:Y:S01]  /*66b0*/  SHF.L.U32 R186, R118, 0x8, RZ ;  /* 0x0000000876ba7819 */ /* 0x000fe200000006ff */
[----:B------:R-:W-:Y:S01]  /*66c0*/  IMAD R97, R106, R35, RZ ;  /* 0x000000236a617224 */ /* 0x000fe200078e02ff */
[C---:B------:R-:W-:Y:S01]  /*66d0*/  PRMT R183, R119.reuse, 0x8880, RZ ;  /* 0x0000888077b77816 */ /* 0x040fe200000000ff */
[----:B------:R-:W-:Y:S01]  /*66e0*/  IMAD.U32 R194, R16, 0x10000, RZ ;  /* 0x0001000010c27824 */ /* 0x000fe200078e00ff */
[----:B------:R-:W-:Y:S01]  /*66f0*/  SHF.R.S32.HI R116, RZ, 0x18, R118 ;  /* 0x00000018ff747819 */ /* 0x000fe20000011476 */
[----:B------:R-:W-:Y:S01]  /*6700*/  IMAD.SHL.U32 R175, R18, 0x100, RZ ;  /* 0x0000010012af7824 */ /* 0x000fe200078e00ff */
[C---:B------:R-:W-:Y:S01]  /*6710*/  SHF.L.U32 R181, R119.reuse, 0x10, RZ ;  /* 0x0000001077b57819 */ /* 0x040fe200000006ff */
[----:B------:R-:W-:Y:S01]  /*6720*/  VIADD R220, R220, 0xf0 ;  /* 0x000000f0dcdc7836 */ /* 0x000fe20000000000 */
[----:B------:R-:W-:Y:S01]  /*6730*/  SHF.L.U32 R179, R119, 0x8, RZ ;  /* 0x0000000877b37819 */ /* 0x000fe200000006ff */
[----:B------:R-:W-:Y:S01]  /*6740*/  IMAD R0, R106, R56, RZ ;  /* 0x000000386a007224 */ /* 0x000fe200078e02ff */
[----:B------:R-:W-:Y:S01]  /*6750*/  PRMT R206, R120, 0x8880, RZ ;  /* 0x0000888078ce7816 */ /* 0x000fe200000000ff */
[----:B------:R-:W-:Y:S01]  /*6760*/  IMAD R3, R106, R57, RZ ;  /* 0x000000396a037224 */ /* 0x000fe200078e02ff */
[----:B------:R-:W-:Y:S01]  /*6770*/  SHF.R.S32.HI R117, RZ, 0x18, R119 ;  /* 0x00000018ff757819 */ /* 0x000fe20000011477 */
[----:B------:R-:W-:Y:S01]  /*6780*/  IMAD R0, R111, R110, R0 ;  /* 0x0000006e6f007224 */ /* 0x000fe200078e0200 */
[----:B------:R-:W-:Y:S01]  /*6790*/  SHF.L.U32 R205, R120, 0x10, RZ ;  /* 0x0000001078cd7819 */ /* 0x000fe200000006ff */
[C---:B------:R-:W-:Y:S01]  /*67a0*/  IMAD R56, R106.reuse, R60, RZ ;  /* 0x0000003c6a387224 */ /* 0x040fe200078e02ff */
[C---:B------:R-:W-:Y:S01]  /*67b0*/  PRMT R203, R121.reuse, 0x8880, RZ ;  /* 0x0000888079cb7816 */ /* 0x040fe200000000ff */
        /* <DEDUP_REMOVED lines=11> */
[----:B------:R-:W-:Y:S01]  /*6870*/  SHF.L.U32 R196, R122, 0x8, RZ ;  /* 0x000000087ac47819 */ /* 0x000fe200000006ff */
[C---:B------:R-:W-:Y:S01]  /*6880*/  IMAD R69, R106.reuse, R73, RZ ;  /* 0x000000496a457224 */ /* 0x040fe200078e02ff */
[C---:B------:R-:W-:Y:S01]  /*6890*/  PRMT R192, R123.reuse, 0x8880, RZ ;  /* 0x000088807bc07816 */ /* 0x040fe200000000ff */
        /* <DEDUP_REMOVED lines=13> */
[C---:B------:R-:W-:Y:S01]  /*6970*/  SHF.L.U32 R173, R125.reuse, 0x10, RZ ;  /* 0x000000107dad7819 */ /* 0x040fe200000006ff */
[----:B------:R-:W-:Y:S01]  /*6980*/  IMAD R85, R106, R25, RZ ;  /* 0x000000196a557224 */ /* 0x000fe200078e02ff */
[C---:B------:R-:W-:Y:S01]  /*6990*/  PRMT R168, R126.reuse, 0x8880, RZ ;  /* 0x000088807ea87816 */ /* 0x040fe200000000ff */
[----:B------:R-:W-:Y:S01]  /*69a0*/  IMAD.SHL.U32 R172, R125, 0x100, RZ ;  /* 0x000001007dac7824 */ /* 0x000fe200078e00ff */
[----:B------:R-:W-:Y:S01]  /*69b0*/  SHF.L.U32 R167, R126, 0x10, RZ ;  /* 0x000000107ea77819 */ /* 0x000fe200000006ff */
[----:B------:R-:W-:Y:S01]  /*69c0*/  IMAD R36, R106, R36, RZ ;  /* 0x000000246a247224 */ /* 0x000fe200078e02ff */
        /* <DEDUP_REMOVED lines=9> */
[----:B------:R-:W-:Y:S01]  /*6a60*/  IMAD R45, R106, R45, RZ ;  /* 0x0000002d6a2d7224 */ /* 0x000fe200078e02ff */
[----:B------:R-:W-:Y:S01]  /*6a70*/  R2UR UR4, R108 ;  /* 0x000000006c0472ca */ /* 0x000fe200000e0000 */
[----:B------:R-:W-:Y:S01]  /*6a80*/  IMAD R48, R106, R48, RZ ;  /* 0x000000306a307224 */ /* 0x000fe200078e02ff */
[----:B------:R-:W-:Y:S01]  /*6a90*/  SHF.L.U32 R193, R16, 0x8, RZ ;  /* 0x0000000810c17819 */ /* 0x000fe200000006ff */
[C---:B------:R-:W-:Y:S01]  /*6aa0*/  IMAD R49, R106.reuse, R49, RZ ;  /* 0x000000316a317224 */ /* 0x040fe200078e02ff */
[C---:B------:R-:W-:Y:S01]  /*6ab0*/  PRMT R187, R17.reuse, 0x8880, RZ ;  /* 0x0000888011bb7816 */ /* 0x040fe200000000ff */
[C---:B------:R-:W-:Y:S01]  /*6ac0*/  IMAD R52, R106.reuse, R52, RZ ;  /* 0x000000346a347224 */ /* 0x040fe200078e02ff */
[C---:B------:R-:W-:Y:S01]  /*6ad0*/  SHF.L.U32 R185, R17.reuse, 0x10, RZ ;  /* 0x0000001011b97819 */ /* 0x040fe200000006ff */
[----:B------:R-:W-:Y:S01]  /*6ae0*/  IMAD R53, R106, R53, RZ ;  /* 0x000000356a357224 */ /* 0x000fe200078e02ff */
[----:B------:R-:W-:Y:S01]  /*6af0*/  SHF.L.U32 R184, R17, 0x8, RZ ;  /* 0x0000000811b87819 */ /* 0x000fe200000006ff */
[----:B------:R-:W-:Y:S01]  /*6b00*/  IMAD.U32 R158, R133, 0x10000, RZ ;  /* 0x00010000859e7824 */ /* 0x000fe200078e00ff */
[----:B------:R-:W-:Y:S01]  /*6b10*/  PRMT R177, R18, 0x8880, RZ ;  /* 0x0000888012b17816 */ /* 0x000fe200000000ff */
[----:B------:R-:W-:Y:S01]  /*6b20*/  IMAD.U32 R188, R118, 0x10000, RZ ;  /* 0x0001000076bc7824 */ /* 0x000fe200078e00ff */
[----:B------:R-:W-:Y:S01]  /*6b30*/  SHF.R.S32.HI R118, RZ, 0x18, R120 ;  /* 0x00000018ff767819 */ /* 0x000fe20000011478 */
[----:B------:R-:W-:Y:S01]  /*6b40*/  IMAD.U32 R191, R123, 0x10000, RZ ;  /* 0x000100007bbf7824 */ /* 0x000fe200078e00ff */
[----:B------:R-:W-:Y:S01]  /*6b50*/  SHF.R.S32.HI R123, RZ, 0x18, R125 ;  /* 0x00000018ff7b7819 */ /* 0x000fe2000001147d */
[C---:B------:R-:W-:Y:S01]  /*6b60*/  IMAD R58, R106.reuse, R58, RZ ;  /* 0x0000003a6a3a7224 */ /* 0x040fe200078e02ff */
[----:B------:R-:W-:Y:S01]  /*6b70*/  SHF.R.S32.HI R125, RZ, 0x18, R127 ;  /* 0x00000018ff7d7819 */ /* 0x000fe2000001147f */
[C---:B------:R-:W-:Y:S01]  /*6b80*/  IMAD R59, R106.reuse, R59, RZ ;  /* 0x0000003b6a3b7224 */ /* 0x040fe200078e02ff */
[----:B------:R-:W-:Y:S01]  /*6b90*/  SHF.R.S32.HI R127, RZ, 0x18, R17 ;  /* 0x00000018ff7f7819 */ /* 0x000fe20000011411 */
[----:B------:R-:W-:Y:S01]  /*6ba0*/  IMAD R62, R106, R62, RZ ;  /* 0x0000003e6a3e7224 */ /* 0x000fe200078e02ff */
[----:B------:R-:W-:Y:S01]  /*6bb0*/  SHF.L.U32 R176, R18, 0x10, RZ ;  /* 0x0000001012b07819 */ /* 0x000fe200000006ff */
[C---:B------:R-:W-:Y:S01]  /*6bc0*/  IMAD R63, R106.reuse, R63, RZ ;  /* 0x0000003f6a3f7224 */ /* 0x040fe200078e02ff */
[----:B------:R-:W-:Y:S01]  /*6bd0*/  SHF.R.S32.HI R128, RZ, 0x18, R18 ;  /* 0x00000018ff807819 */ /* 0x000fe20000011412 */
[C---:B------:R-:W-:Y:S01]  /*6be0*/  IMAD R66, R106.reuse, R66, RZ ;  /* 0x000000426a427224 */ /* 0x040fe200078e02ff */
[C---:B------:R-:W-:Y:S01]  /*6bf0*/  PRMT R171, R19.reuse, 0x8880, RZ ;  /* 0x0000888013ab7816 */ /* 0x040fe200000000ff */
[C---:B------:R-:W-:Y:S01]  /*6c00*/  IMAD R67, R106.reuse, R67, RZ ;  /* 0x000000436a437224 */ /* 0x040fe200078e02ff */
[C---:B------:R-:W-:Y:S01]  /*6c10*/  SHF.L.U32 R170, R19.reuse, 0x10, RZ ;  /* 0x0000001013aa7819 */ /* 0x040fe200000006ff */
[C---:B------:R-:W-:Y:S01]  /*6c20*/  IMAD R70, R106.reuse, R70, RZ ;  /* 0x000000466a467224 */ /* 0x040fe200078e02ff */
[----:B------:R-:W-:Y:S01]  /*6c30*/  SHF.L.U32 R169, R19, 0x8, RZ ;  /* 0x0000000813a97819 */ /* 0x000fe200000006ff */
[C---:B------:R-:W-:Y:S01]  /*6c40*/  IMAD R71, R106.reuse, R71, RZ ;  /* 0x000000476a477224 */ /* 0x040fe200078e02ff */
[----:B------:R-:W-:Y:S01]  /*6c50*/  SHF.R.S32.HI R129, RZ, 0x18, R19 ;  /* 0x00000018ff817819 */ /* 0x000fe20000011413 */
[C---:B------:R-:W-:Y:S01]  /*6c60*/  IMAD R74, R106.reuse, R74, RZ ;  /* 0x0000004a6a4a7224 */ /* 0x040fe200078e02ff */
[----:B------:R-:W-:Y:S01]  /*6c70*/  SHF.R.S32.HI R111, RZ, 0x18, R207 ;  /* 0x00000018ff6f7819 */ /* 0x000fe200000114cf */
[C---:B------:R-:W-:Y:S01]  /*6c80*/  IMAD R75, R106.reuse, R75, RZ ;  /* 0x0000004b6a4b7224 */ /* 0x040fe200078e02ff */
[----:B------:R-:W-:Y:S01]  /*6c90*/  SHF.R.S32.HI R113, RZ, 0x18, R113 ;  /* 0x00000018ff717819 */ /* 0x000fe20000011471 */
[----:B------:R-:W-:Y:S01]  /*6ca0*/  IMAD R78, R106, R78, RZ ;  /* 0x0000004e6a4e7224 */ /* 0x000fe200078e02ff */
[----:B------:R-:W-:Y:S01]  /*6cb0*/  SHF.R.S32.HI R115, RZ, 0x18, R115 ;  /* 0x00000018ff737819 */ /* 0x000fe20000011473 */
[----:B------:R-:W-:Y:S01]  /*6cc0*/  IMAD R3, R111, R110, R3 ;  /* 0x0000006e6f037224 */ /* 0x000fe200078e0203 */
[----:B------:R-:W-:Y:S01]  /*6cd0*/  MOV R111, R198 ;  /* 0x000000c6006f7202 */ /* 0x000fe20000000f00 */
[-C--:B------:R-:W-:Y:S01]  /*6ce0*/  IMAD R58, R113, R110.reuse, R58 ;  /* 0x0000006e713a7224 */ /* 0x080fe200078e023a */
[----:B------:R-:W-:Y:S01]  /*6cf0*/  SHF.R.S32.HI R113, RZ, 0x18, R197 ;  /* 0x00000018ff717819 */ /* 0x000fe200000114c5 */
[-C--:B------:R-:W-:Y:S01]  /*6d00*/  IMAD R59, R112, R110.reuse, R59 ;  /* 0x0000006e703b7224 */ /* 0x080fe200078e023b */
[----:B------:R-:W-:Y:S01]  /*6d10*/  SHF.R.S32.HI R112, RZ, 0x18, R188 ;  /* 0x00000018ff707819 */ /* 0x000fe200000114bc */
[-C--:B------:R-:W-:Y:S01]  /*6d20*/  IMAD R56, R111, R110.reuse, R56 ;  /* 0x0000006e6f387224 */ /* 0x080fe200078e0238 */
[----:B------:R-:W-:Y:S01]  /*6d30*/  MOV R111, R189 ;  /* 0x000000bd006f7202 */ /* 0x000fe20000000f00 */
[-C--:B------:R-:W-:Y:S01]  /*6d40*/  IMAD R57, R113, R110.reuse, R57 ;  /* 0x0000006e71397224 */ /* 0x080fe200078e0239 */
[----:B------:R-:W-:Y:S01]  /*6d50*/  MOV R113, R183 ;  /* 0x000000b700717202 */ /* 0x000fe20000000f00 */
[-C--:B------:R-:W-:Y:S01]  /*6d60*/  IMAD R62, R115, R110.reuse, R62 ;  /* 0x0000006e733e7224 */ /* 0x080fe200078e023e */
[----:B------:R-:W-:Y:S01]  /*6d70*/  SHF.R.S32.HI R115, RZ, 0x18, R179 ;  /* 0x00000018ff737819 */ /* 0x000fe200000114b3 */
[-C--:B------:R-:W-:Y:S01]  /*6d80*/  IMAD R63, R114, R110.reuse, R63 ;  /* 0x0000006e723f7224 */ /* 0x080fe200078e023f */
[----:B------:R-:W-:Y:S01]  /*6d90*/  PRMT R165, R132, 0x8880, RZ ;  /* 0x0000888084a57816 */ /* 0x000fe200000000ff */
[-C--:B------:R-:W-:Y:S01]  /*6da0*/  IMAD R60, R111, R110.reuse, R60 ;  /* 0x0000006e6f3c7224 */ /* 0x080fe200078e023c */
[----:B------:R-:W-:Y:S01]  /*6db0*/  SHF.R.S32.HI R111, RZ, 0x18, R186 ;  /* 0x00000018ff6f7819 */ /* 0x000fe200000114ba */
[-C--:B------:R-:W-:Y:S01]  /*6dc0*/  IMAD R61, R112, R110.reuse, R61 ;  /* 0x0000006e703d7224 */ /* 0x080fe200078e023d */
[----:B------:R-:W-:Y:S01]  /*6dd0*/  SHF.R.S32.HI R112, RZ, 0x18, R181 ;  /* 0x00000018ff707819 */ /* 0x000fe200000114b5 */
[----:B------:R-:W-:Y:S01]  /*6de0*/  IMAD R79, R106, R79, RZ ;  /* 0x0000004f6a4f7224 */ /* 0x000fe200078e02ff */
[----:B------:R-:W-:Y:S01]  /*6df0*/  SHF.L.U32 R164, R132, 0x10, RZ ;  /* 0x0000001084a47819 */ /* 0x000fe200000006ff */
[----:B------:R-:W-:Y:S01]  /*6e00*/  IMAD R66, R111, R110, R66 ;  /* 0x0000006e6f427224 */ /* 0x000fe200078e0242 */
[----:B------:R-:W-:Y:S01]  /*6e10*/  MOV R111, R206 ;  /* 0x000000ce006f7202 */ /* 0x000fe20000000f00 */
[-C--:B------:R-:W-:Y:S01]  /*6e20*/  IMAD R67, R116, R110.reuse, R67 ;  /* 0x0000006e74437224 */ /* 0x080fe200078e0243 */
[----:B------:R-:W-:Y:S01]  /*6e30*/  SHF.L.U32 R163, R132, 0x8, RZ ;  /* 0x0000000884a37819 */ /* 0x000fe200000006ff */
[-C--:B------:R-:W-:Y:S01]  /*6e40*/  IMAD R64, R113, R110.reuse, R64 ;  /* 0x0000006e71407224 */ /* 0x080fe200078e0240 */
[----:B------:R-:W-:Y:S01]  /*6e50*/  PRMT R159, R133, 0x8880, RZ ;  /* 0x00008880859f7816 */ /* 0x000fe200000000ff */
[-C--:B------:R-:W-:Y:S01]  /*6e60*/  IMAD R65, R112, R110.reuse, R65 ;  /* 0x0000006e70417224 */ /* 0x080fe200078e0241 */
[----:B------:R-:W-:Y:S01]  /*6e70*/  SHF.R.S32.HI R112, RZ, 0x18, R205 ;  /* 0x00000018ff707819 */ /* 0x000fe200000114cd */
[-C--:B------:R-:W-:Y:S01]  /*6e80*/  IMAD R70, R115, R110.reuse, R70 ;  /* 0x0000006e73467224 */ /* 0x080fe200078e0246 */
[----:B------:R-:W-:Y:S01]  /*6e90*/  SHF.R.S32.HI R130, RZ, 0x18, R132 ;  /* 0x00000018ff827819 */ /* 0x000fe20000011484 */
[-C--:B------:R-:W-:Y:S01]  /*6ea0*/  IMAD R71, R117, R110.reuse, R71 ;  /* 0x0000006e75477224 */ /* 0x080fe200078e0247 */
[----:B------:R-:W-:Y:S01]  /*6eb0*/  SHF.L.U32 R157, R133, 0x8, RZ ;  /* 0x00000008859d7819 */ /* 0x000fe200000006ff */
[-C--:B------:R-:W-:Y:S01]  /*6ec0*/  IMAD R68, R111, R110.reuse, R68 ;  /* 0x0000006e6f447224 */ /* 0x080fe200078e0244 */
[----:B------:R-:W-:Y:S01]  /*6ed0*/  MOV R111, R203 ;  /* 0x000000cb006f7202 */ /* 0x000fe20000000f00 */
[----:B------:R-:W-:Y:S01]  /*6ee0*/  IMAD R69, R112, R110, R69 ;  /* 0x0000006e70457224 */ /* 0x000fe200078e0245 */
[----:B------:R-:W-:Y:S01]  /*6ef0*/  SHF.R.S32.HI R112, RZ, 0x18, R202 ;  /* 0x00000018ff707819 */ /* 0x000fe200000114ca */
[C---:B------:R-:W-:Y:S01]  /*6f00*/  IMAD R82, R106.reuse, R82, RZ ;  /* 0x000000526a527224 */ /* 0x040fe200078e02ff */
[----:B------:R-:W-:Y:S01]  /*6f10*/  I2IP.S8.S32.SAT R224, R59, R58, RZ ;  /* 0x0000003a3be07239 */ /* 0x000fe200000014ff */
[C---:B------:R-:W-:Y:S01]  /*6f20*/  IMAD R83, R106.reuse, R83, RZ ;  /* 0x000000536a537224 */ /* 0x040fe200078e02ff */
[----:B------:R-:W-:Y:S01]  /*6f30*/  I2IP.S8.S32.SAT R225, R63, R62, RZ ;  /* 0x0000003e3fe17239 */ /* 0x000fe200000014ff */
[C---:B------:R-:W-:Y:S01]  /*6f40*/  IMAD R86, R106.reuse, R86, RZ ;  /* 0x000000566a567224 */ /* 0x040fe200078e02ff */
[----:B------:R-:W-:Y:S01]  /*6f50*/  I2IP.S8.S32.SAT R226, R67, R66, RZ ;  /* 0x0000004243e27239 */ /* 0x000fe200000014ff */
[C---:B------:R-:W-:Y:S01]  /*6f60*/  IMAD R87, R106.reuse, R87, RZ ;  /* 0x000000576a577224 */ /* 0x040fe200078e02ff */
[----:B------:R-:W-:Y:S01]  /*6f70*/  I2IP.S8.S32.SAT R227, R71, R70, RZ ;  /* 0x0000004647e37239 */ /* 0x000fe200000014ff */
[----:B------:R-:W-:Y:S01]  /*6f80*/  IMAD R38, R106, R38, RZ ;  /* 0x000000266a267224 */ /* 0x000fe200078e02ff */
[----:B------:R-:W-:Y:S01]  /*6f90*/  PRMT R156, R134, 0x8880, RZ ;  /* 0x00008880869c7816 */ /* 0x000fe200000000ff */
[C---:B------:R-:W-:Y:S01]  /*6fa0*/  IMAD R39, R106.reuse, R39, RZ ;  /* 0x000000276a277224 */ /* 0x040fe200078e02ff */
[----:B------:R-:W-:Y:S01]  /*6fb0*/  SHF.R.S32.HI R131, RZ, 0x18, R133 ;  /* 0x00000018ff837819 */ /* 0x000fe20000011485 */
[----:B------:R-:W-:Y:S01]  /*6fc0*/  IMAD R42, R106, R42, RZ ;  /* 0x0000002a6a2a7224 */ /* 0x000fe200078e02ff */
[----:B------:R-:W-:Y:S01]  /*6fd0*/  SHF.L.U32 R155, R134, 0x10, RZ ;  /* 0x00000010869b7819 */ /* 0x000fe200000006ff */
[C---:B------:R-:W-:Y:S01]  /*6fe0*/  IMAD R43, R106.reuse, R43, RZ ;  /* 0x0000002b6a2b7224 */ /* 0x040fe200078e02ff */
[----:B------:R-:W-:Y:S01]  /*6ff0*/  I2IP.S8.S32.SAT R224, R3, R0, R224 ;  /* 0x0000000003e07239 */ /* 0x000fe200000014e0 */
[C---:B------:R-:W-:Y:S01]  /*7000*/  IMAD R46, R106.reuse, R46, RZ ;  /* 0x0000002e6a2e7224 */ /* 0x040fe200078e02ff */
[----:B------:R-:W-:Y:S01]  /*7010*/  I2IP.S8.S32.SAT R225, R57, R56, R225 ;  /* 0x0000003839e17239 */ /* 0x000fe200000014e1 */
[C---:B------:R-:W-:Y:S01]  /*7020*/  IMAD R47, R106.reuse, R47, RZ ;  /* 0x0000002f6a2f7224 */ /* 0x040fe200078e02ff */
[----:B------:R-:W-:Y:S01]  /*7030*/  I2IP.S8.S32.SAT R226, R61, R60, R226 ;  /* 0x0000003c3de27239 */ /* 0x000fe200000014e2 */
[C---:B------:R-:W-:Y:S01]  /*7040*/  IMAD R50, R106.reuse, R50, RZ ;  /* 0x000000326a327224 */ /* 0x040fe200078e02ff */
[----:B------:R-:W-:Y:S01]  /*7050*/  I2IP.S8.S32.SAT R227, R65, R64, R227 ;  /* 0x0000004041e37239 */ /* 0x000fe200000014e3 */
[----:B------:R-:W-:Y:S01]  /*7060*/  IMAD R51, R106, R51, RZ ;  /* 0x000000336a337224 */ /* 0x000fe200078e02ff */
[----:B------:R-:W-:Y:S01]  /*7070*/  LOP3.LUT R220, R220, 0xfefffff8, RZ, 0xc0, !PT ;  /* 0xfefffff8dcdc7812 */ /* 0x000fe200078ec0ff */
[----:B------:R-:W-:Y:S01]  /*7080*/  IMAD.SHL.U32 R204, R120, 0x100, RZ ;  /* 0x0000010078cc7824 */ /* 0x000fe200078e00ff */
[----:B------:R-:W-:Y:S01]  /*7090*/  SHF.R.S32.HI R120, RZ, 0x18, R122 ;  /* 0x00000018ff787819 */ /* 0x000fe2000001147a */
[C---:B------:R-:W-:Y:S01]  /*70a0*/  IMAD R54, R106.reuse, R54, RZ ;  /* 0x000000366a367224 */ /* 0x040fe200078e02ff */
[----:B------:R-:W-:Y:S01]  /*70b0*/  SHF.R.S32.HI R122, RZ, 0x18, R124 ;  /* 0x00000018ff7a7819 */ /* 0x000fe2000001147c */
[----:B------:R-:W-:Y:S01]  /*70c0*/  IMAD R55, R106, R55, RZ ;  /* 0x000000376a377224 */ /* 0x000fe200078e02ff */
[----:B------:R-:W-:Y:S01]  /*70d0*/  SHF.R.S32.HI R124, RZ, 0x18, R126 ;  /* 0x00000018ff7c7819 */ /* 0x000fe2000001147e */
[----:B------:R-:W-:Y:S01]  /*70e0*/  IMAD.U32 R143, R138, 0x10000, RZ ;  /* 0x000100008a8f7824 */ /* 0x000fe200078e00ff */
[----:B------:R-:W-:Y:S01]  /*70f0*/  SHF.R.S32.HI R126, RZ, 0x18, R16 ;  /* 0x00000018ff7e7819 */ /* 0x000fe20000011410 */
[----:B------:R-:W-:Y:S01]  /*7100*/  IMAD.SHL.U32 R151, R135, 0x100, RZ ;  /* 0x0000010087977824 */ /* 0x000fe200078e00ff */
[----:B------:R-:W-:Y:S01]  /*7110*/  SHF.R.S32.HI R113, RZ, 0x18, R204 ;  /* 0x00000018ff717819 */ /* 0x000fe200000114cc */
[----:B------:R-:W1:Y:S01]  /*7120*/  LDTM.x32 R4, tmem[UR4+0x40] ;  /* 0x00004004000479ee */ /* 0x000e6200082c0000 */
[----:B------:R-:W-:Y:S01]  /*7130*/  SHF.L.U32 R154, R134, 0x8, RZ ;  /* 0x00000008869a7819 */ /* 0x000fe200000006ff */
[----:B------:R-:W-:Y:S01]  /*7140*/  NOP ;  /* 0x0000000000007918 */ /* 0x000fe20000000000 */
[----:B-1----:R1:W-:Y:S01]  /*7150*/  SYNCS.ARRIVE.TRANS64.RED.A1T0 RZ, [R220+URZ], RZ ;  /* 0x000000ffdcff79a7 */ /* 0x0023e200081004ff */
[-C--:B------:R-:W-:Y:S01]  /*7160*/  IMAD R74, R113, R110.reuse, R74 ;  /* 0x0000006e714a7224 */ /* 0x080fe200078e024a */
[----:B------:R-:W-:Y:S01]  /*7170*/  SHF.R.S32.HI R113, RZ, 0x18, R201 ;  /* 0x00000018ff717819 */ /* 0x000fe200000114c9 */
[-C--:B------:R-:W-:Y:S01]  /*7180*/  IMAD R75, R118, R110.reuse, R75 ;  /* 0x0000006e764b7224 */ /* 0x080fe200078e024b */
[----:B------:R-:W-:Y:S01]  /*7190*/  PRMT R153, R135, 0x8880, RZ ;  /* 0x0000888087997816 */ /* 0x000fe200000000ff */
[----:B------:R-:W-:Y:S01]  /*71a0*/  IMAD R72, R111, R110, R72 ;  /* 0x0000006e6f487224 */ /* 0x000fe200078e0248 */
[----:B------:R-:W-:Y:S01]  /*71b0*/  MOV R111, R200 ;  /* 0x000000c8006f7202 */ /* 0x000fe20000000f00 */
[-C--:B------:R-:W-:Y:S01]  /*71c0*/  IMAD R73, R112, R110.reuse, R73 ;  /* 0x0000006e70497224 */ /* 0x080fe200078e0249 */
[----:B------:R-:W-:Y:S01]  /*71d0*/  SHF.R.S32.HI R112, RZ, 0x18, R199 ;  /* 0x00000018ff707819 */ /* 0x000fe200000114c7 */
[-C--:B------:R-:W-:Y:S01]  /*71e0*/  IMAD R78, R113, R110.reuse, R78 ;  /* 0x0000006e714e7224 */ /* 0x080fe200078e024e */
[----:B------:R-:W-:Y:S01]  /*71f0*/  SHF.R.S32.HI R113, RZ, 0x18, R196 ;  /* 0x00000018ff717819 */ /* 0x000fe200000114c4 */
[-C--:B------:R-:W-:Y:S01]  /*7200*/  IMAD R79, R119, R110.reuse, R79 ;  /* 0x0000006e774f7224 */ /* 0x080fe200078e024f */
[----:B------:R-:W-:Y:S01]  /*7210*/  SHF.R.S32.HI R132, RZ, 0x18, R134 ;  /* 0x00000018ff847819 */ /* 0x000fe20000011486 */
[-C--:B------:R-:W-:Y:S01]  /*7220*/  IMAD R76, R111, R110.reuse, R76 ;  /* 0x0000006e6f4c7224 */ /* 0x080fe200078e024c */
[----:B------:R-:W-:Y:S01]  /*7230*/  SHF.L.U32 R152, R135, 0x10, RZ ;  /* 0x0000001087987819 */ /* 0x000fe200000006ff */
[-C--:B------:R-:W-:Y:S01]  /*7240*/  IMAD R77, R112, R110.reuse, R77 ;  /* 0x0000006e704d7224 */ /* 0x080fe200078e024d */
[----:B------:R-:W-:Y:S01]  /*7250*/  SHF.R.S32.HI R112, RZ, 0x18, R191 ;  /* 0x00000018ff707819 */ /* 0x000fe200000114bf */
[-C--:B------:R-:W-:Y:S01]  /*7260*/  IMAD R82, R113, R110.reuse, R82 ;  /* 0x0000006e71527224 */ /* 0x080fe200078e0252 */
[----:B------:R-:W-:Y:S01]  /*7270*/  SHF.R.S32.HI R113, RZ, 0x18, R190 ;  /* 0x00000018ff717819 */ /* 0x000fe200000114be */
[----:B------:R-:W-:Y:S01]  /*7280*/  IMAD.MOV.U32 R111, RZ, RZ, R192 ;  /* 0x000000ffff6f7224 */ /* 0x000fe200078e00c0 */
[----:B------:R-:W-:Y:S01]  /*7290*/  PRMT R150, R136, 0x8880, RZ ;  /* 0x0000888088967816 */ /* 0x000fe200000000ff */
[-C--:B------:R-:W-:Y:S01]  /*72a0*/  IMAD R83, R120, R110.reuse, R83 ;  /* 0x0000006e78537224 */ /* 0x080fe200078e0253 */
        /* <DEDUP_REMOVED lines=8> */
[----:B------:R-:W-:Y:S01]  /*7330*/  SHF.L.U32 R149, R136, 0x10, RZ ;  /* 0x0000001088957819 */ /* 0x000fe200000006ff */
        /* <DEDUP_REMOVED lines=25> */
[----:B------:R-:W-:Y:S01]  /*74d0*/  MOV R111, R195 ;  /* 0x000000c3006f7202 */ /* 0x000fe20000000f00 */
[-C--:B------:R-:W-:Y:S01]  /*74e0*/  IMAD R37, R112, R110.reuse, R37 ;  /* 0x0000006e70257224 */ /* 0x080fe200078e0225 */
[----:B------:R-:W-:Y:S01]  /*74f0*/  SHF.R.S32.HI R112, RZ, 0x18, R194 ;  /* 0x00000018ff707819 */ /* 0x000fe200000114c2 */
[-C--:B------:R-:W-:Y:S01]  /*7500*/  IMAD R38, R113, R110.reuse, R38 ;  /* 0x0000006e71267224 */ /* 0x080fe200078e0226 */
[----:B------:R-:W-:Y:S01]  /*7510*/  SHF.R.S32.HI R113, RZ, 0x18, R193 ;  /* 0x00000018ff717819 */ /* 0x000fe200000114c1 */
[-C--:B------:R-:W-:Y:S01]  /*7520*/  IMAD R39, R125, R110.reuse, R39 ;  /* 0x0000006e7d277224 */ /* 0x080fe200078e0227 */
[----:B------:R-:W-:Y:S01]  /*7530*/  SHF.L.U32 R146, R137, 0x10, RZ ;  /* 0x0000001089927819 */ /* 0x000fe200000006ff */
[-C--:B------:R-:W-:Y:S01]  /*7540*/  IMAD R40, R111, R110.reuse, R40 ;  /* 0x0000006e6f287224 */ /* 0x080fe200078e0228 */
[----:B------:R-:W-:Y:S01]  /*7550*/  SHF.L.U32 R145, R137, 0x8, RZ ;  /* 0x0000000889917819 */ /* 0x000fe200000006ff */
[-C--:B------:R-:W-:Y:S01]  /*7560*/  IMAD R41, R112, R110.reuse, R41 ;  /* 0x0000006e70297224 */ /* 0x080fe200078e0229 */
[----:B------:R-:W-:Y:S01]  /*7570*/  SHF.R.S32.HI R112, RZ, 0x18, R185 ;  /* 0x00000018ff707819 */ /* 0x000fe200000114b9 */
[----:B------:R-:W-:Y:S01]  /*7580*/  IMAD R42, R113, R110, R42 ;  /* 0x0000006e712a7224 */ /* 0x000fe200078e022a */
[----:B------:R-:W-:Y:S01]  /*7590*/  SHF.R.S32.HI R113, RZ, 0x18, R184 ;  /* 0x00000018ff717819 */ /* 0x000fe200000114b8 */
[----:B------:R-:W-:Y:S01]  /*75a0*/  IMAD.MOV.U32 R111, RZ, RZ, R187 ;  /* 0x000000ffff6f7224 */ /* 0x000fe200078e00bb */
[----:B-1----:R-:W-:Y:S01]  /*75b0*/  I2IP.S8.S32.SAT R220, R75, R74, RZ ;  /* 0x0000004a4bdc7239 */ /* 0x002fe200000014ff */
[----:B------:R-:W-:Y:S01]  /*75c0*/  IMAD R43, R126, R110, R43 ;  /* 0x0000006e7e2b7224 */ /* 0x000fe200078e022b */
[----:B------:R-:W-:Y:S01]  /*75d0*/  I2IP.S8.S32.SAT R221, R79, R78, RZ ;  /* 0x0000004e4fdd7239 */ /* 0x000fe200000014ff */
[-C--:B------:R-:W-:Y:S01]  /*75e0*/  IMAD R44, R111, R110.reuse, R44 ;  /* 0x0000006e6f2c7224 */ /* 0x080fe200078e022c */
[----:B------:R-:W-:Y:S01]  /*75f0*/  SHF.R.S32.HI R111, RZ, 0x18, R175 ;  /* 0x00000018ff6f7819 */ /* 0x000fe200000114af */
[----:B------:R-:W-:Y:S01]  /*7600*/  IMAD R45, R112, R110, R45 ;  /* 0x0000006e702d7224 */ /* 0x000fe200078e022d */
[----:B------:R-:W-:Y:S01]  /*7610*/  I2IP.S8.S32.SAT R228, R43, R42, RZ ;  /* 0x0000002a2be47239 */ /* 0x000fe200000014ff */
[-C--:B------:R-:W-:Y:S01]  /*7620*/  IMAD R46, R113, R110.reuse, R46 ;  /* 0x0000006e712e7224 */ /* 0x080fe200078e022e */
[----:B------:R-:W-:Y:S01]  /*7630*/  MOV R43, R177 ;  /* 0x000000b1002b7202 */ /* 0x000fe20000000f00 */
[----:B------:R-:W-:Y:S01]  /*7640*/  IMAD R47, R127, R110, R47 ;  /* 0x0000006e7f2f7224 */ /* 0x000fe200078e022f */
[----:B------:R-:W-:Y:S01]  /*7650*/  SHF.R.S32.HI R42, RZ, 0x18, R176 ;  /* 0x00000018ff2a7819 */ /* 0x000fe200000114b0 */
[----:B------:R-:W-:Y:S01]  /*7660*/  IMAD R4, R106, R4, RZ ;  /* 0x000000046a047224 */ /* 0x000fe200078e02ff */
[----:B------:R-:W-:Y:S01]  /*7670*/  I2IP.S8.S32.SAT R228, R41, R40, R228 ;  /* 0x0000002829e47239 */ /* 0x000fe200000014e4 */
[-C--:B------:R-:W-:Y:S01]  /*7680*/  IMAD R48, R43, R110.reuse, R48 ;  /* 0x0000006e2b307224 */ /* 0x080fe200078e0230 */
[----:B------:R-:W-:Y:S01]  /*7690*/  MOV R41, R171 ;  /* 0x000000ab00297202 */ /* 0x000fe20000000f00 */
[-C--:B------:R-:W-:Y:S01]  /*76a0*/  IMAD R49, R42, R110.reuse, R49 ;  /* 0x0000006e2a317224 */ /* 0x080fe200078e0231 */
[----:B------:R-:W-:Y:S01]  /*76b0*/  SHF.R.S32.HI R40, RZ, 0x18, R170 ;  /* 0x00000018ff287819 */ /* 0x000fe200000114aa */
[-C--:B------:R-:W-:Y:S01]  /*76c0*/  IMAD R50, R111, R110.reuse, R50 ;  /* 0x0000006e6f327224 */ /* 0x080fe200078e0232 */
[----:B------:R-:W-:Y:S01]  /*76d0*/  SHF.R.S32.HI R43, RZ, 0x18, R169 ;  /* 0x00000018ff2b7819 */ /* 0x000fe200000114a9 */
[----:B------:R-:W-:Y:S01]  /*76e0*/  IMAD R51, R128, R110, R51 ;  /* 0x0000006e80337224 */ /* 0x000fe200078e0233 */
[----:B------:R-:W-:Y:S01]  /*76f0*/  I2IP.S8.S32.SAT R222, R83, R82, RZ ;  /* 0x0000005253de7239 */ /* 0x000fe200000014ff */
[-C--:B------:R-:W-:Y:S01]  /*7700*/  IMAD R52, R41, R110.reuse, R52 ;  /* 0x0000006e29347224 */ /* 0x080fe200078e0234 */
[----:B------:R-:W-:Y:S01]  /*7710*/  MOV R41, R165 ;  /* 0x000000a500297202 */ /* 0x000fe20000000f00 */
[-C--:B------:R-:W-:Y:S01]  /*7720*/  IMAD R53, R40, R110.reuse, R53 ;  /* 0x0000006e28357224 */ /* 0x080fe200078e0235 */
[----:B------:R-:W-:Y:S01]  /*7730*/  SHF.R.S32.HI R40, RZ, 0x18, R164 ;  /* 0x00000018ff287819 */ /* 0x000fe200000114a4 */
[----:B------:R-:W-:Y:S01]  /*7740*/  IMAD R54, R43, R110, R54 ;  /* 0x0000006e2b367224 */ /* 0x000fe200078e0236 */
[----:B------:R-:W-:Y:S01]  /*7750*/  SHF.R.S32.HI R43, RZ, 0x18, R163 ;  /* 0x00000018ff2b7819 */ /* 0x000fe200000114a3 */
[----:B------:R-:W-:Y:S01]  /*7760*/  IMAD R5, R106, R5, RZ ;  /* 0x000000056a057224 */ /* 0x000fe200078e02ff */
[----:B------:R-:W-:Y:S01]  /*7770*/  I2IP.S8.S32.SAT R223, R87, R86, RZ ;  /* 0x0000005657df7239 */ /* 0x000fe200000014ff */
[----:B------:R-:W-:Y:S01]  /*7780*/  IMAD R55, R129, R110, R55 ;  /* 0x0000006e81377224 */ /* 0x000fe200078e0237 */
[----:B------:R-:W-:Y:S01]  /*7790*/  PRMT R144, R138, 0x8880, RZ ;  /* 0x000088808a907816 */ /* 0x000fe200000000ff */
[C---:B------:R-:W-:Y:S01]  /*77a0*/  IMAD R6, R106.reuse, R6, RZ ;  /* 0x000000066a067224 */ /* 0x040fe200078e02ff */
[----:B------:R-:W-:Y:S01]  /*77b0*/  SHF.R.S32.HI R135, RZ, 0x18, R137 ;  /* 0x00000018ff877819 */ /* 0x000fe20000011489 */
[----:B------:R-:W-:Y:S01]  /*77c0*/  IMAD R4, R41, R110, R4 ;  /* 0x0000006e29047224 */ /* 0x000fe200078e0204 */
[----:B------:R-:W-:Y:S01]  /*77d0*/  MOV R41, R159 ;  /* 0x0000009f00297202 */ /* 0x000fe20000000f00 */
[----:B------:R-:W-:Y:S01]  /*77e0*/  IMAD R7, R106, R7, RZ ;  /* 0x000000076a077224 */ /* 0x000fe200078e02ff */
[----:B------:R-:W-:Y:S01]  /*77f0*/  I2IP.S8.S32.SAT R220, R69, R68, R220 ;  /* 0x0000004445dc7239 */ /* 0x000fe200000014dc */
[-C--:B------:R-:W-:Y:S01]  /*7800*/  IMAD R5, R40, R110.reuse, R5 ;  /* 0x0000006e28057224 */ /* 0x080fe200078e0205 */
[----:B------:R-:W-:Y:S01]  /*7810*/  SHF.R.S32.HI R40, RZ, 0x18, R158 ;  /* 0x00000018ff287819 */ /* 0x000fe2000001149e */
[----:B------:R-:W-:Y:S01]  /*7820*/  IMAD R6, R43, R110, R6 ;  /* 0x0000006e2b067224 */ /* 0x000fe200078e0206 */
[----:B------:R-:W-:Y:S01]  /*7830*/  SHF.R.S32.HI R43, RZ, 0x18, R157 ;  /* 0x00000018ff2b7819 */ /* 0x000fe2000001149d */
[----:B------:R-:W-:Y:S01]  /*7840*/  IMAD R8, R106, R8, RZ ;  /* 0x000000086a087224 */ /* 0x000fe200078e02ff */
[----:B------:R-:W-:Y:S01]  /*7850*/  I2IP.S8.S32.SAT R221, R73, R72, R221 ;  /* 0x0000004849dd7239 */ /* 0x000fe200000014dd */
[----:B------:R-:W-:Y:S01]  /*7860*/  IMAD R7, R130, R110, R7 ;  /* 0x0000006e82077224 */ /* 0x000fe200078e0207 */
[----:B------:R-:W-:Y:S01]  /*7870*/  I2IP.S8.S32.SAT R222, R77, R76, R222 ;  /* 0x0000004c4dde7239 */ /* 0x000fe200000014de */
[C---:B------:R-:W-:Y:S01]  /*7880*/  IMAD R9, R106.reuse, R9, RZ ;  /* 0x000000096a097224 */ /* 0x040fe200078e02ff */
[----:B------:R-:W-:Y:S01]  /*7890*/  I2IP.S8.S32.SAT R223, R81, R80, R223 ;  /* 0x0000005051df7239 */ /* 0x000fe200000014df */
[C---:B------:R-:W-:Y:S01]  /*78a0*/  IMAD R10, R106.reuse, R10, RZ ;  /* 0x0000000a6a0a7224 */ /* 0x040fe200078e02ff */
[----:B------:R-:W-:Y:S01]  /*78b0*/  I2IP.S8.S32.SAT R42, R7, R6, RZ ;  /* 0x00000006072a7239 */ /* 0x000fe200000014ff */
[----:B------:R-:W-:Y:S01]  /*78c0*/  IMAD R8, R41, R110, R8 ;  /* 0x0000006e29087224 */ /* 0x000fe200078e0208 */
[----:B------:R-:W-:Y:S01]  /*78d0*/  MOV R7, R156 ;  /* 0x0000009c00077202 */ /* 0x000fe20000000f00 */
[----:B------:R-:W-:Y:S01]  /*78e0*/  IMAD R11, R106, R11, RZ ;  /* 0x0000000b6a0b7224 */ /* 0x000fe200078e02ff */
[----:B------:R-:W-:Y:S01]  /*78f0*/  SHF.R.S32.HI R6, RZ, 0x18, R155 ;  /* 0x00000018ff067819 */ /* 0x000fe2000001149b */
[----:B------:R-:W-:Y:S01]  /*7900*/  IMAD R9, R40, R110, R9 ;  /* 0x0000006e28097224 */ /* 0x000fe200078e0209 */
[----:B------:R-:W-:Y:S01]  /*7910*/  SHF.R.S32.HI R41, RZ, 0x18, R154 ;  /* 0x00000018ff297819 */ /* 0x000fe2000001149a */
[C---:B------:R-:W-:Y:S01]  /*7920*/  IMAD R12, R106.reuse, R12, RZ ;  /* 0x0000000c6a0c7224 */ /* 0x040fe200078e02ff */
[----:B------:R-:W-:Y:S01]  /*7930*/  I2IP.S8.S32.SAT R40, R5, R4, R42 ;  /* 0x0000000405287239 */ /* 0x000fe2000000142a */
[-C--:B------:R-:W-:Y:S01]  /*7940*/  IMAD R10, R43, R110.reuse, R10 ;  /* 0x0000006e2b0a7224 */ /* 0x080fe200078e020a */
[----:B------:R-:W-:Y:S01]  /*7950*/  SHF.R.S32.HI R4, RZ, 0x18, R152 ;  /* 0x00000018ff047819 */ /* 0x000fe20000011498 */
[----:B------:R-:W-:Y:S01]  /*7960*/  IMAD R13, R106, R13, RZ ;  /* 0x0000000d6a0d7224 */ /* 0x000fe200078e02ff */
[----:B------:R-:W-:Y:S01]  /*7970*/  SHF.L.U32 R142, R138, 0x8, RZ ;  /* 0x000000088a8e7819 */ /* 0x000fe200000006ff */
[----:B------:R-:W-:Y:S01]  /*7980*/  IMAD R11, R131, R110, R11 ;  /* 0x0000006e830b7224 */ /* 0x000fe200078e020b */
[----:B------:R-:W-:Y:S01]  /*7990*/  PRMT R141, R139, 0x8880, RZ ;  /* 0x000088808b8d7816 */ /* 0x000fe200000000ff */
[C---:B------:R-:W-:Y:S01]  /*79a0*/  IMAD R14, R106.reuse, R14, RZ ;  /* 0x0000000e6a0e7224 */ /* 0x040fe200078e02ff */
[----:B------:R-:W-:Y:S01]  /*79b0*/  SHF.R.S32.HI R136, RZ, 0x18, R138 ;  /* 0x00000018ff887819 */ /* 0x000fe2000001148a */
[-C--:B------:R-:W-:Y:S01]  /*79c0*/  IMAD R12, R7, R110.reuse, R12 ;  /* 0x0000006e070c7224 */ /* 0x080fe200078e020c */
[----:B------:R-:W-:Y:S01]  /*79d0*/  SHF.R.S32.HI R7, RZ, 0x18, R151 ;  /* 0x00000018ff077819 */ /* 0x000fe20000011497 */
[----:B------:R-:W-:Y:S01]  /*79e0*/  IMAD R15, R106, R15, RZ ;  /* 0x0000000f6a0f7224 */ /* 0x000fe200078e02ff */
[----:B------:R-:W-:Y:S01]  /*79f0*/  SHF.L.U32 R140, R139, 0x10, RZ ;  /* 0x000000108b8c7819 */ /* 0x000fe200000006ff */
[----:B------:R-:W-:Y:S01]  /*7a00*/  IMAD R13, R6, R110, R13 ;  /* 0x0000006e060d7224 */ /* 0x000fe200078e020d */
[----:B------:R-:W-:Y:S01]  /*7a10*/  I2IP.S8.S32.SAT R10, R11, R10, RZ ;  /* 0x0000000a0b0a7239 */ /* 0x000fe200000014ff */
[C---:B------:R-:W-:Y:S01]  /*7a20*/  IMAD R16, R106.reuse, R16, RZ ;  /* 0x000000106a107224 */ /* 0x040fe200078e02ff */
[----:B------:R-:W-:Y:S01]  /*7a30*/  SHF.L.U32 R138, R139, 0x8, RZ ;  /* 0x000000088b8a7819 */ /* 0x000fe200000006ff */
[----:B------:R-:W-:Y:S01]  /*7a40*/  IMAD R14, R41, R110, R14 ;  /* 0x0000006e290e7224 */ /* 0x000fe200078e020e */
[----:B------:R-:W-:Y:S01]  /*7a50*/  I2IP.S8.S32.SAT R46, R47, R46, RZ ;  /* 0x0000002e2f2e7239 */ /* 0x000fe200000014ff */
[----:B------:R-:W-:Y:S01]  /*7a60*/  IMAD.MOV.U32 R5, RZ, RZ, R153 ;  /* 0x000000ffff057224 */ /* 0x000fe200078e0099 */
[----:B------:R-:W-:Y:S01]  /*7a70*/  I2IP.S8.S32.SAT R50, R51, R50, RZ ;  /* 0x0000003233327239 */ /* 0x000fe200000014ff */
[----:B------:R-:W-:Y:S01]  /*7a80*/  IMAD R17, R106, R17, RZ ;  /* 0x000000116a117224 */ /* 0x000fe200078e02ff */
[----:B------:R-:W-:Y:S01]  /*7a90*/  I2IP.S8.S32.SAT R54, R55, R54, RZ ;  /* 0x0000003637367239 */ /* 0x000fe200000014ff */
[----:B------:R-:W-:Y:S01]  /*7aa0*/  IMAD R15, R132, R110, R15 ;  /* 0x0000006e840f7224 */ /* 0x000fe200078e020f */
[----:B------:R-:W-:Y:S01]  /*7ab0*/  I2IP.S8.S32.SAT R41, R9, R8, R10 ;  /* 0x0000000809297239 */ /* 0x000fe2000000140a */
[C---:B------:R-:W-:Y:S01]  /*7ac0*/  IMAD R18, R106.reuse, R18, RZ ;  /* 0x000000126a127224 */ /* 0x040fe200078e02ff */
[----:B------:R-:W-:Y:S01]  /*7ad0*/  I2IP.S8.S32.SAT R229, R45, R44, R46 ;  /* 0x0000002c2de57239 */ /* 0x000fe2000000142e */
[----:B------:R-:W-:Y:S01]  /*7ae0*/  IMAD R16, R5, R110, R16 ;  /* 0x0000006e05107224 */ /* 0x000fe200078e0210 */
[----:B------:R-:W-:Y:S01]  /*7af0*/  MOV R5, R150 ;  /* 0x0000009600057202 */ /* 0x000fe20000000f00 */
[----:B------:R-:W-:Y:S01]  /*7b00*/  IMAD R19, R106, R19, RZ ;  /* 0x000000136a137224 */ /* 0x000fe200078e02ff */
[----:B------:R-:W-:Y:S01]  /*7b10*/  I2IP.S8.S32.SAT R230, R49, R48, R50 ;  /* 0x0000003031e67239 */ /* 0x000fe20000001432 */
[----:B------:R-:W-:Y:S01]  /*7b20*/  IMAD R17, R4, R110, R17 ;  /* 0x0000006e04117224 */ /* 0x000fe200078e0211 */
[----:B------:R-:W-:Y:S01]  /*7b30*/  SHF.R.S32.HI R4, RZ, 0x18, R149 ;  /* 0x00000018ff047819 */ /* 0x000fe20000011495 */
[C---:B------:R-:W-:Y:S01]  /*7b40*/  IMAD R20, R106.reuse, R20, RZ ;  /* 0x000000146a147224 */ /* 0x040fe200078e02ff */
[----:B------:R-:W-:Y:S01]  /*7b50*/  I2IP.S8.S32.SAT R231, R53, R52, R54 ;  /* 0x0000003435e77239 */ /* 0x000fe20000001436 */
[-C--:B------:R-:W-:Y:S01]  /*7b60*/  IMAD R18, R7, R110.reuse, R18 ;  /* 0x0000006e07127224 */ /* 0x080fe200078e0212 */
[----:B------:R-:W-:Y:S01]  /*7b70*/  SHF.R.S32.HI R7, RZ, 0x18, R148 ;  /* 0x00000018ff077819 */ /* 0x000fe20000011494 */
[C---:B------:R-:W-:Y:S01]  /*7b80*/  IMAD R21, R106.reuse, R21, RZ ;  /* 0x000000156a157224 */ /* 0x040fe200078e02ff */
[----:B------:R-:W-:Y:S01]  /*7b90*/  SHF.R.S32.HI R9, RZ, 0x18, R138 ;  /* 0x00000018ff097819 */ /* 0x000fe2000001148a */
[----:B------:R-:W-:Y:S01]  /*7ba0*/  IMAD R19, R133, R110, R19 ;  /* 0x0000006e85137224 */ /* 0x000fe200078e0213 */
[----:B------:R1:W-:Y:S01]  /*7bb0*/  STS.128 [R240+UR43+0x3200], R224 ;  /* 0x003200e0f0007988 */ /* 0x0003e20008000c2b */
[----:B------:R-:W-:Y:S01]  /*7bc0*/  SHF.R.S32.HI R137, RZ, 0x18, R139 ;  /* 0x00000018ff897819 */ /* 0x000fe2000001148b */
[C---:B------:R-:W-:Y:S01]  /*7bd0*/  IMAD R22, R106.reuse, R22, RZ ;  /* 0x000000166a167224 */ /* 0x040fe200078e02ff */
[----:B------:R-:W-:Y:S01]  /*7be0*/  I2IP.S8.S32.SAT R14, R15, R14, RZ ;  /* 0x0000000e0f0e7239 */ /* 0x000fe200000014ff */
[----:B------:R-:W-:Y:S01]  /*7bf0*/  IMAD R20, R5, R110, R20 ;  /* 0x0000006e05147224 */ /* 0x000fe200078e0214 */
[----:B------:R-:W-:Y:S01]  /*7c00*/  MOV R5, R147 ;  /* 0x0000009300057202 */ /* 0x000fe20000000f00 */
[----:B------:R-:W-:Y:S01]  /*7c10*/  IMAD R23, R106, R23, RZ ;  /* 0x000000176a177224 */ /* 0x000fe200078e02ff */
[----:B------:R-:W-:Y:S01]  /*7c20*/  I2IP.S8.S32.SAT R18, R19, R18, RZ ;  /* 0x0000001213127239 */ /* 0x000fe200000014ff */
[----:B------:R-:W-:Y:S01]  /*7c30*/  IMAD R21, R4, R110, R21 ;  /* 0x0000006e04157224 */ /* 0x000fe200078e0215 */
[----:B------:R3:W-:Y:S01]  /*7c40*/  STS.128 [R239+0x3200], R220 ;  /* 0x003200dcef007388 */ /* 0x0007e20000000c00 */
[----:B------:R-:W-:Y:S01]  /*7c50*/  SHF.R.S32.HI R4, RZ, 0x18, R146 ;  /* 0x00000018ff047819 */ /* 0x000fe20000011492 */
[C---:B------:R-:W-:Y:S01]  /*7c60*/  IMAD R24, R106.reuse, R24, RZ ;  /* 0x000000186a187224 */ /* 0x040fe200078e02ff */
[----:B------:R-:W-:Y:S01]  /*7c70*/  I2IP.S8.S32.SAT R42, R13, R12, R14 ;  /* 0x0000000c0d2a7239 */ /* 0x000fe2000000140e */
[----:B------:R-:W-:Y:S01]  /*7c80*/  IMAD R22, R7, R110, R22 ;  /* 0x0000006e07167224 */ /* 0x000fe200078e0216 */
[----:B------:R-:W-:Y:S01]  /*7c90*/  SHF.R.S32.HI R7, RZ, 0x18, R145 ;  /* 0x00000018ff077819 */ /* 0x000fe20000011491 */
[----:B------:R-:W-:Y:S01]  /*7ca0*/  IMAD R25, R106, R25, RZ ;  /* 0x000000196a197224 */ /* 0x000fe200078e02ff */
[----:B------:R-:W-:Y:S01]  /*7cb0*/  I2IP.S8.S32.SAT R43, R17, R16, R18 ;  /* 0x00000010112b7239 */ /* 0x000fe20000001412 */
[-C--:B------:R-:W-:Y:S01]  /*7cc0*/  IMAD R23, R134, R110.reuse, R23 ;  /* 0x0000006e86177224 */ /* 0x080fe200078e0217 */
[----:B------:R-:W-:Y:S01]  /*7cd0*/  BSSY.RECONVERGENT B0, `(.L_x_118) ;  /* 0x0000050000007945 */ /* 0x000fe20003800200 */
[----:B------:R-:W-:Y:S01]  /*7ce0*/  IMAD R24, R5, R110, R24 ;  /* 0x0000006e05187224 */ /* 0x000fe200078e0218 */
[----:B------:R-:W-:Y:S01]  /*7cf0*/  MOV R5, R144 ;  /* 0x0000009000057202 */ /* 0x000fe20000000f00 */
[----:B------:R-:W-:Y:S01]  /*7d00*/  IMAD R26, R106, R26, RZ ;  /* 0x0000001a6a1a7224 */ /* 0x000fe200078e02ff */
[----:B------:R-:W-:Y:S01]  /*7d10*/  I2IP.S8.S32.SAT R22, R23, R22, RZ ;  /* 0x0000001617167239 */ /* 0x000fe200000014ff */
[----:B------:R-:W-:Y:S01]  /*7d20*/  IMAD R25, R4, R110, R25 ;  /* 0x0000006e04197224 */ /* 0x000fe200078e0219 */
[----:B------:R-:W-:Y:S01]  /*7d30*/  SHF.R.S32.HI R4, RZ, 0x18, R143 ;  /* 0x00000018ff047819 */ /* 0x000fe2000001148f */
[C---:B------:R-:W-:Y:S01]  /*7d40*/  IMAD R27, R106.reuse, R27, RZ ;  /* 0x0000001b6a1b7224 */ /* 0x040fe200078e02ff */
[----:B------:R-:W-:Y:S01]  /*7d50*/  I2IP.S8.S32.SAT R20, R21, R20, R22 ;  /* 0x0000001415147239 */ /* 0x000fe20000001416 */
[C---:B------:R-:W-:Y:S01]  /*7d60*/  IMAD R28, R106.reuse, R28, RZ ;  /* 0x0000001c6a1c7224 */ /* 0x040fe200078e02ff */
[----:B------:R-:W-:Y:S01]  /*7d70*/  IADD3 R109, PT, PT, R109, 0x1, RZ ;  /* 0x000000016d6d7810 */ /* 0x000fe20007ffe0ff */
[-C--:B------:R-:W-:Y:S01]  /*7d80*/  IMAD R26, R7, R110.reuse, R26 ;  /* 0x0000006e071a7224 */ /* 0x080fe200078e021a */
[----:B------:R-:W-:Y:S01]  /*7d90*/  MOV R7, R141 ;  /* 0x0000008d00077202 */ /* 0x000fe20000000f00 */
[----:B------:R-:W-:Y:S01]  /*7da0*/  IMAD R27, R135, R110, R27 ;  /* 0x0000006e871b7224 */ /* 0x000fe200078e021b */
[----:B-1----:R-:W-:Y:S01]  /*7db0*/  I2IP.S8.S32.SAT R224, R89, R88, RZ ;  /* 0x0000005859e07239 */ /* 0x002fe200000014ff */
[----:B------:R-:W-:Y:S01]  /*7dc0*/  IMAD R28, R5, R110, R28 ;  /* 0x0000006e051c7224 */ /* 0x000fe200078e021c */
[----:B------:R-:W-:Y:S01]  /*7dd0*/  I2IP.S8.S32.SAT R225, R93, R92, RZ ;  /* 0x0000005c5de17239 */ /* 0x000fe200000014ff */
[C---:B------:R-:W-:Y:S01]  /*7de0*/  IMAD R29, R106.reuse, R29, RZ ;  /* 0x0000001d6a1d7224 */ /* 0x040fe200078e02ff */
[----:B------:R-:W-:Y:S01]  /*7df0*/  I2IP.S8.S32.SAT R226, R97, R96, RZ ;  /* 0x0000006061e27239 */ /* 0x000fe200000014ff */
[----:B------:R-:W-:Y:S01]  /*7e00*/  IMAD R30, R106, R30, RZ ;  /* 0x0000001e6a1e7224 */ /* 0x000fe200078e02ff */
[----:B------:R-:W-:Y:S01]  /*7e10*/  I2IP.S8.S32.SAT R227, R39, R38, RZ ;  /* 0x0000002627e37239 */ /* 0x000fe200000014ff */
[----:B------:R-:W-:Y:S01]  /*7e20*/  IMAD R29, R4, R110, R29 ;  /* 0x0000006e041d7224 */ /* 0x000fe200078e021d */
[----:B------:R-:W-:Y:S01]  /*7e30*/  I2IP.S8.S32.SAT R224, R85, R84, R224 ;  /* 0x0000005455e07239 */ /* 0x000fe200000014e0 */
[C---:B------:R-:W-:Y:S01]  /*7e40*/  IMAD R31, R106.reuse, R31, RZ ;  /* 0x0000001f6a1f7224 */ /* 0x040fe200078e02ff */
[----:B------:R-:W-:Y:S01]  /*7e50*/  I2IP.S8.S32.SAT R225, R91, R90, R225 ;  /* 0x0000005a5be17239 */ /* 0x000fe200000014e1 */
[C---:B------:R-:W-:Y:S01]  /*7e60*/  IMAD R32, R106.reuse, R32, RZ ;  /* 0x000000206a207224 */ /* 0x040fe200078e02ff */
[----:B------:R-:W-:Y:S01]  /*7e70*/  I2IP.S8.S32.SAT R226, R95, R94, R226 ;  /* 0x0000005e5fe27239 */ /* 0x000fe200000014e2 */
[C---:B------:R-:W-:Y:S01]  /*7e80*/  IMAD R33, R106.reuse, R33, RZ ;  /* 0x000000216a217224 */ /* 0x040fe200078e02ff */
[----:B------:R-:W-:Y:S01]  /*7e90*/  I2IP.S8.S32.SAT R227, R37, R36, R227 ;  /* 0x0000002425e37239 */ /* 0x000fe200000014e3 */
[C---:B------:R-:W-:Y:S01]  /*7ea0*/  IMAD R34, R106.reuse, R34, RZ ;  /* 0x000000226a227224 */ /* 0x040fe200078e02ff */
[----:B------:R-:W-:Y:S01]  /*7eb0*/  SHF.R.S32.HI R5, RZ, 0x18, R142 ;  /* 0x00000018ff057819 */ /* 0x000fe2000001148e */
[----:B------:R-:W-:Y:S01]  /*7ec0*/  IMAD R35, R106, R35, RZ ;  /* 0x000000236a237224 */ /* 0x000fe200078e02ff */
[----:B------:R-:W-:Y:S01]  /*7ed0*/  SHF.R.S32.HI R4, RZ, 0x18, R140 ;  /* 0x00000018ff047819 */ /* 0x000fe2000001148c */
[----:B------:R3:W-:Y:S02]  /*7ee0*/  STS.128 [R240+UR43+0x4200], R224 ;  /* 0x004200e0f0007988 */ /* 0x0007e40008000c2b */
[-C--:B------:R-:W-:Y:S02]  /*7ef0*/  IMAD R30, R5, R110.reuse, R30 ;  /* 0x0000006e051e7224 */ /* 0x080fe400078e021e */
[-C--:B------:R-:W-:Y:S02]  /*7f00*/  IMAD R31, R136, R110.reuse, R31 ;  /* 0x0000006e881f7224 */ /* 0x080fe400078e021f */
[-C--:B------:R-:W-:Y:S02]  /*7f10*/  IMAD R32, R7, R110.reuse, R32 ;  /* 0x0000006e07207224 */ /* 0x080fe400078e0220 */
[----:B------:R3:W-:Y:S01]  /*7f20*/  STS.128 [R239+0x4200], R228 ;  /* 0x004200e4ef007388 */ /* 0x0007e20000000c00 */
[----:B------:R-:W-:Y:S01]  /*7f30*/  IMAD R33, R4, R110, R33 ;  /* 0x0000006e04217224 */ /* 0x000fe200078e0221 */
[----:B------:R-:W-:Y:S01]  /*7f40*/  I2IP.S8.S32.SAT R4, R27, R26, RZ ;  /* 0x0000001a1b047239 */ /* 0x000fe200000014ff */
[----:B------:R-:W-:Y:S01]  /*7f50*/  IMAD R34, R9, R110, R34 ;  /* 0x0000006e09227224 */ /* 0x000fe200078e0222 */
[----:B------:R-:W-:Y:S01]  /*7f60*/  I2IP.S8.S32.SAT R5, R31, R30, RZ ;  /* 0x0000001e1f057239 */ /* 0x000fe200000014ff */
[----:B------:R-:W-:Y:S01]  /*7f70*/  IMAD R35, R137, R110, R35 ;  /* 0x0000006e89237224 */ /* 0x000fe200078e0223 */
[----:B------:R-:W-:Y:S02]  /*7f80*/  I2IP.S8.S32.SAT R21, R25, R24, R4 ;  /* 0x0000001819157239 */ /* 0x000fe40000001404 */
[----:B------:R3:W-:Y:S01]  /*7f90*/  STS.128 [R240+UR43+0x5200], R40 ;  /* 0x00520028f0007988 */ /* 0x0007e20008000c2b */
[----:B------:R-:W-:Y:S02]  /*7fa0*/  I2IP.S8.S32.SAT R22, R29, R28, R5 ;  /* 0x0000001c1d167239 */ /* 0x000fe40000001405 */
[----:B------:R-:W-:Y:S04]  /*7fb0*/  I2IP.S8.S32.SAT R6, R35, R34, RZ ;  /* 0x0000002223067239 */ /* 0x000fe800000014ff */
[----:B------:R-:W-:Y:S05]  /*7fc0*/  I2IP.S8.S32.SAT R23, R33, R32, R6 ;  /* 0x0000002021177239 */ /* 0x000fea0000001406 */
[----:B------:R3:W-:Y:S01]  /*7fd0*/  STS.128 [R239+0x5200], R20 ;  /* 0x00520014ef007388 */ /* 0x0007e20000000c00 */
[----:B------:R-:W-:Y:S01]  /*7fe0*/  @!PT LDS RZ, [RZ] ;  /* 0x00000000fffff984 */ /* 0x000fe20000000800 */
[----:B------:R-:W-:Y:S01]  /*7ff0*/  @!PT LDS RZ, [RZ] ;  /* 0x00000000fffff984 */ /* 0x000fe20000000800 */
[----:B------:R-:W-:Y:S01]  /*8000*/  @!PT LDS RZ, [RZ] ;  /* 0x00000000fffff984 */ /* 0x000fe20000000800 */
[----:B------:R-:W-:Y:S01]  /*8010*/  @!PT LDS RZ, [RZ] ;  /* 0x00000000fffff984 */ /* 0x000fe20000000800 */
[----:B------:R1:W-:Y:S07]  /*8020*/  MEMBAR.ALL.CTA ;  /* 0x0000000000007992 */ /* 0x0003ee0000008000 */
[----:B-1----:R-:W1:Y:S02]  /*8030*/  FENCE.VIEW.ASYNC.S ;  /* 0x00000000000073c6 */ /* 0x002e640000000000 */
[----:B-1----:R-:W-:Y:S06]  /*8040*/  BAR.SYNC.DEFER_BLOCKING 0x1, 0x80 ;  /* 0x0042000000007b1d */ /* 0x002fec0000010000 */
[----:B------:R-:W-:Y:S05]  /*8050*/  @P0 BRA `(.L_x_119) ;  /* 0x00000000005c0947 */ /* 0x000fea0003800000 */
[----:B------:R-:W-:Y:S01]  /*8060*/  UIADD3 UR4, UPT, UPT, UR43, 0x3200, URZ ;  /* 0x000032002b047890 */ /* 0x000fe2000fffe0ff */
[----:B------:R-:W-:Y:S01]  /*8070*/  R2UR UR13, R233 ;  /* 0x00000000e90d72ca */ /* 0x000fe200000e0000 */
[----:B------:R-:W-:Y:S01]  /*8080*/  UIADD3 UR16, UP0, UPT, UR46, 0x680, URZ ;  /* 0x000006802e107890 */ /* 0x000fe2000ff1e0ff */
[----:B------:R-:W-:Y:S01]  /*8090*/  R2UR UR14, R219 ;  /* 0x00000000db0e72ca */ /* 0x000fe200000e0000 */
[----:B------:R-:W-:Y:S01]  /*80a0*/  UMOV UR15, UR36 ;  /* 0x00000024000f7c82 */ /* 0x000fe20008000000 */
[----:B------:R-:W-:Y:S01]  /*80b0*/  UIADD3 UR8, UPT, UPT, UR43, 0x4200, URZ ;  /* 0x000042002b087890 */ /* 0x000fe2000fffe0ff */
[----:B------:R-:W-:Y:S01]  /*80c0*/  IMAD.U32 R246, RZ, RZ, UR4 ;  /* 0x00000004fff67e24 */ /* 0x000fe2000f8e00ff */
[----:B------:R-:W-:Y:S01]  /*80d0*/  UIADD3.X UR17, UPT, UPT, URZ, UR47, URZ, UP0, !UPT ;  /* 0x0000002fff117290 */ /* 0x000fe200087fe4ff */
[----:B------:R-:W-:Y:S01]  /*80e0*/  UMOV UR11, UR36 ;  /* 0x00000024000b7c82 */ /* 0x000fe20008000000 */
[----:B------:R-:W-:Y:S02]  /*80f0*/  UIADD3 UR4, UPT, UPT, UR43, 0x5200, URZ ;  /* 0x000052002b047890 */ /* 0x000fe4000fffe0ff */
[----:B------:R-:W-:Y:S01]  /*8100*/  R2UR UR12, R246 ;  /* 0x00000000f60c72ca */ /* 0x000fe200000e0000 */
[----:B------:R-:W-:Y:S02]  /*8110*/  UMOV UR7, UR36 ;  /* 0x0000002400077c82 */ /* 0x000fe40008000000 */
[----:B------:R-:W-:Y:S02]  /*8120*/  UIMAD UR13, UR13, 0x60, URZ ;  /* 0x000000600d0d78a4 */ /* 0x000fe4000f8e02ff */
[----:B------:R-:W-:Y:S02]  /*8130*/  USHF.L.U32 UR14, UR14, 0x7, URZ ;  /* 0x000000070e0e7899 */ /* 0x000fe400080006ff */
[----:B------:R-:W-:Y:S02]  /*8140*/  UIADD3 UR9, UPT, UPT, UR13, 0x20, URZ ;  /* 0x000000200d097890 */ /* 0x000fe4000fffe0ff */
[----:B------:R-:W-:Y:S03]  /*8150*/  UIADD3 UR5, UPT, UPT, UR13, 0x40, URZ ;  /* 0x000000400d057890 */ /* 0x000fe6000fffe0ff */
[----:B------:R-:W-:Y:S01]  /*8160*/  UMOV UR10, UR14 ;  /* 0x0000000e000a7c82 */ /* 0x000fe20008000000 */
[----:B------:R-:W-:Y:S01]  /*8170*/  UMOV UR6, UR14 ;  /* 0x0000000e00067c82 */ /* 0x000fe20008000000 */
[----:B------:R1:W-:Y:S02]  /*8180*/  UTMASTG.3D [UR12], [UR16] ;  /* 0x0000000c100073b5 */ /* 0x0003e40008010000 */
[----:B------:R1:W-:Y:S02]  /*8190*/  UTMASTG.3D [UR8], [UR16] ;  /* 0x00000008100073b5 */ /* 0x0003e40008010000 */
[----:B------:R1:W-:Y:S01]  /*81a0*/  UTMASTG.3D [UR4], [UR16] ;  /* 0x00000004100073b5 */ /* 0x0003e20008010000 */
[----:B------:R0:W-:Y:S01]  /*81b0*/  UTMACMDFLUSH ;  /* 0x00000000000079b7 */ /* 0x0001e20000000000 */
[----:B-1----:R-:W-:Y:S04]  /*81c0*/  DEPBAR.LE SB0, 0x0 ;  /* 0x000080000000791a */ /* 0x002fe80000000000 */
.L_x_119:
[----:B------:R-:W-:Y:S05]  /*81d0*/  BSYNC.RECONVERGENT B0 ;  /* 0x0000000000007941 */ /* 0x000fea0003800200 */
.L_x_118:
[----:B------:R-:W-:Y:S01]  /*81e0*/  BAR.SYNC.DEFER_BLOCKING 0x1, 0x80 ;  /* 0x0042000000007b1d */ /* 0x000fe20000010000 */
[----:B------:R-:W-:Y:S01]  /*81f0*/  ISETP.NE.AND P2, PT, R247, RZ, PT ;  /* 0x000000fff700720c */ /* 0x000fe20003f45270 */
[----:B------:R-:W-:Y:S01]  /*8200*/  IMAD.IADD R233, R105, 0x1, R218 ;  /* 0x0000000169e97824 */ /* 0x000fe200078e02da */
[----:B------:R-:W-:Y:S01]  /*8210*/  ISETP.NE.AND P0, PT, R248, 0x2, PT ;  /* 0x00000002f800780c */ /* 0x000fe20003f05270 */
[----:B------:R-:W-:Y:S01]  /*8220*/  IMAD.IADD R219, R107, 0x1, R232 ;  /* 0x000000016bdb7824 */ /* 0x000fe200078e02e8 */
[----:B------:R-:W-:Y:S02]  /*8230*/  ISETP.NE.AND P1, PT, R109, 0x4, PT ;  /* 0x000000046d00780c */ /* 0x000fe40003f25270 */
[----:B------:R-:W-:Y:S02]  /*8240*/  SEL R3, RZ, 0x1, P0 ;  /* 0x00000001ff037807 */ /* 0x000fe40000000000 */
[----:B------:R-:W-:Y:S02]  /*8250*/  SEL R0, RZ, 0x1, P1 ;  /* 0x00000001ff007807 */ /* 0x000fe40000800000 */
[----:B------:R-:W-:Y:S02]  /*8260*/  LOP3.LUT R244, R244, R3, RZ, 0x3c, !PT ;  /* 0x00000003f4f47212 */ /* 0x000fe400078e3cff */
[----:B------:R-:W-:Y:S02]  /*8270*/  LOP3.LUT R245, R245, R0, RZ, 0x3c, !PT ;  /* 0x00000000f5f57212 */ /* 0x000fe400078e3cff */
[----:B------:R-:W-:Y:S02]  /*8280*/  @P2 R2UR UR36, R242 ;  /* 0x00000000f22422ca */ /* 0x000fe400000e0000 */
[----:B------:R-:W-:Y:S02]  /*8290*/  SEL R248, R248, RZ, P0 ;  /* 0x000000fff8f87207 */ /* 0x000fe40000000000 */
[----:B------:R-:W-:Y:S01]  /*82a0*/  SEL R109, R109, RZ, P1 ;  /* 0x000000ff6d6d7207 */ /* 0x000fe20000800000 */
[----:B------:R-:W-:Y:S10]  /*82b0*/  @P2 BRA `(.L_x_120) ;  /* 0xffffffd000082947 */ /* 0x000ff4000383ffff */
[----:B------:R-:W-:Y:S05]  /*82c0*/  EXIT ;  /* 0x000000000000794d */ /* 0x000fea0003800000 */
.L_x_25:
[----:B--2---:R2:W4:Y:S02]  /*82d0*/  SYNCS.PHASECHK.TRANS64.TRYWAIT P0, [R3+URZ+0x120], R2 ;  /* 0x00012002030075a7 */ /* 0x00452400080011ff */
[----:B----4-:R-:W-:Y:S05]  /*82e0*/  @!P0 NANOSLEEP.SYNCS 0x989680 ;  /* 0x009896800000895d */ /* 0x010fea0003900000 */
[----:B------:R-:W4:Y:S02]  /*82f0*/  @!P0 SYNCS.PHASECHK.TRANS64 P0, [R3+URZ+0x120], R2 ;  /* 0x00012002030085a7 */ /* 0x000f2400080010ff */
[----:B----4-:R-:W-:Y:S05]  /*8300*/  @!P0 BRA `(.L_x_25) ;  /* 0xfffffffc00f08947 */ /* 0x010fea000383ffff */
[----:B------:R-:W-:Y:S05]  /*8310*/  BRA `(.L_x_121) ;  /* 0xffffff9400587947 */ /* 0x000fea000383ffff */
.L_x_28:
[----:B-1----:R-:W-:Y:S07]  /*8320*/  MOV R2, UR33 ;  /* 0x0000002100027c02 */ /* 0x002fee0008000f00 */
.L_x_122:
[----:B-1----:R1:W2:Y:S02]  /*8330*/  SYNCS.PHASECHK.TRANS64.TRYWAIT P0, [R2+URZ+0x48], R5 ;  /* 0x00004805020075a7 */ /* 0x0022a400080011ff */
[----:B--2---:R-:W-:Y:S05]  /*8340*/  @!P0 NANOSLEEP.SYNCS 0x989680 ;  /* 0x009896800000895d */ /* 0x004fea0003900000 */
[----:B------:R-:W2:Y:S02]  /*8350*/  @!P0 SYNCS.PHASECHK.TRANS64 P0, [R2+URZ+0x48], R5 ;  /* 0x00004805020085a7 */ /* 0x000ea400080010ff */
[----:B--2---:R-:W-:Y:S05]  /*8360*/  @!P0 BRA `(.L_x_122) ;  /* 0xfffffffc00f08947 */ /* 0x004fea000383ffff */
[----:B------:R-:W-:Y:S05]  /*8370*/  BRA `(.L_x_27) ;  /* 0xffffff9400c07947 */ /* 0x000fea000383ffff */
.L_x_35:
[----:B-1----:R-:W-:Y:S07]  /*8380*/  MOV R2, UR17 ;  /* 0x0000001100027c02 */ /* 0x002fee0008000f00 */
.L_x_123:
[----:B-1----:R1:W2:Y:S02]  /*8390*/  SYNCS.PHASECHK.TRANS64.TRYWAIT P0, [R2+URZ+0x48], R5 ;  /* 0x00004805020075a7 */ /* 0x0022a400080011ff */
[----:B--2---:R-:W-:Y:S05]  /*83a0*/  @!P0 NANOSLEEP.SYNCS 0x989680 ;  /* 0x009896800000895d */ /* 0x004fea0003900000 */
[----:B------:R-:W2:Y:S02]  /*83b0*/  @!P0 SYNCS.PHASECHK.TRANS64 P0, [R2+URZ+0x48], R5 ;  /* 0x00004805020085a7 */ /* 0x000ea400080010ff */
[----:B--2---:R-:W-:Y:S05]  /*83c0*/  @!P0 BRA `(.L_x_123) ;  /* 0xfffffffc00f08947 */ /* 0x004fea000383ffff */
[----:B------:R-:W-:Y:S05]  /*83d0*/  BRA `(.L_x_34) ;  /* 0xffffff98007c7947 */ /* 0x000fea000383ffff */
.L_x_40:
[----:B-1----:R1:W2:Y:S02]  /*83e0*/  SYNCS.PHASECHK.TRANS64.TRYWAIT P0, [R2+URZ+0xb0], R3 ;  /* 0x0000b003020075a7 */ /* 0x0022a400080011ff */
[----:B--2---:R-:W-:Y:S05]  /*83f0*/  @!P0 NANOSLEEP.SYNCS 0x989680 ;  /* 0x009896800000895d */ /* 0x004fea0003900000 */
[----:B------:R-:W2:Y:S02]  /*8400*/  @!P0 SYNCS.PHASECHK.TRANS64 P0, [R2+URZ+0xb0], R3 ;  /* 0x0000b003020085a7 */ /* 0x000ea400080010ff */
[----:B--2---:R-:W-:Y:S05]  /*8410*/  @!P0 BRA `(.L_x_40) ;  /* 0xfffffffc00f08947 */ /* 0x004fea000383ffff */
[----:B------:R-:W-:Y:S05]  /*8420*/  BRA `(.L_x_124) ;  /* 0xffffff9c00207947 */ /* 0x000fea000383ffff */
.L_x_44:
[----:B---3--:R-:W-:-:S07]  /*8430*/  MOV R0, UR5 ;  /* 0x0000000500007c02 */ /* 0x008fce0008000f00 */
.L_x_125:
[----:B-1----:R1:W2:Y:S02]  /*8440*/  SYNCS.PHASECHK.TRANS64.TRYWAIT P0, [R0+URZ], R3 ;  /* 0x00000003000075a7 */ /* 0x0022a400080011ff */
[----:B--2---:R-:W-:Y:S05]  /*8450*/  @!P0 NANOSLEEP.SYNCS 0x989680 ;  /* 0x009896800000895d */ /* 0x004fea0003900000 */
[----:B------:R-:W2:Y:S02]  /*8460*/  @!P0 SYNCS.PHASECHK.TRANS64 P0, [R0+URZ], R3 ;  /* 0x00000003000085a7 */ /* 0x000ea400080010ff */
[----:B--2---:R-:W-:Y:S05]  /*8470*/  @!P0 BRA `(.L_x_125) ;  /* 0xfffffffc00f08947 */ /* 0x004fea000383ffff */
[----:B------:R-:W-:Y:S05]  /*8480*/  BRA `(.L_x_126) ;  /* 0xffffffa000907947 */ /* 0x000fea000383ffff */
.L_x_45:
[----:B---3--:R-:W-:-:S07]  /*8490*/  MOV R0, UR5 ;  /* 0x0000000500007c02 */ /* 0x008fce0008000f00 */
.L_x_127:
[----:B-1----:R1:W2:Y:S02]  /*84a0*/  SYNCS.PHASECHK.TRANS64.TRYWAIT P0, [R0+URZ], R3 ;  /* 0x00000003000075a7 */ /* 0x0022a400080011ff */
[----:B--2---:R-:W-:Y:S05]  /*84b0*/  @!P0 NANOSLEEP.SYNCS 0x989680 ;  /* 0x009896800000895d */ /* 0x004fea0003900000 */
[----:B------:R-:W2:Y:S02]  /*84c0*/  @!P0 SYNCS.PHASECHK.TRANS64 P0, [R0+URZ], R3 ;  /* 0x00000003000085a7 */ /* 0x000ea400080010ff */
[----:B--2---:R-:W-:Y:S05]  /*84d0*/  @!P0 BRA `(.L_x_127) ;  /* 0xfffffffc00f08947 */ /* 0x004fea000383ffff */
[----:B------:R-:W-:Y:S05]  /*84e0*/  BRA `(.L_x_128) ;  /* 0xffffffa0009c7947 */ /* 0x000fea000383ffff */
.L_x_46:
[----:B---3--:R-:W-:-:S07]  /*84f0*/  MOV R0, UR5 ;  /* 0x0000000500007c02 */ /* 0x008fce0008000f00 */
.L_x_129:
[----:B-1----:R1:W2:Y:S02]  /*8500*/  SYNCS.PHASECHK.TRANS64.TRYWAIT P0, [R0+URZ], R3 ;  /* 0x00000003000075a7 */ /* 0x0022a400080011ff */
[----:B--2---:R-:W-:Y:S05]  /*8510*/  @!P0 NANOSLEEP.SYNCS 0x989680 ;  /* 0x009896800000895d */ /* 0x004fea0003900000 */
[----:B------:R-:W2:Y:S02]  /*8520*/  @!P0 SYNCS.PHASECHK.TRANS64 P0, [R0+URZ], R3 ;  /* 0x00000003000085a7 */ /* 0x000ea400080010ff */
[----:B--2---:R-:W-:Y:S05]  /*8530*/  @!P0 BRA `(.L_x_129) ;  /* 0xfffffffc00f08947 */ /* 0x004fea000383ffff */
[----:B------:R-:W-:Y:S05]  /*8540*/  BRA `(.L_x_130) ;  /* 0xffffffa000a87947 */ /* 0x000fea000383ffff */
.L_x_47:
[----:B---3--:R-:W-:-:S07]  /*8550*/  MOV R0, UR5 ;  /* 0x0000000500007c02 */ /* 0x008fce0008000f00 */
.L_x_131:
[----:B-1----:R1:W2:Y:S02]  /*8560*/  SYNCS.PHASECHK.TRANS64.TRYWAIT P0, [R0+URZ], R3 ;  /* 0x00000003000075a7 */ /* 0x0022a400080011ff */
[----:B--2---:R-:W-:Y:S05]  /*8570*/  @!P0 NANOSLEEP.SYNCS 0x989680 ;  /* 0x009896800000895d */ /* 0x004fea0003900000 */
[----:B------:R-:W2:Y:S02]  /*8580*/  @!P0 SYNCS.PHASECHK.TRANS64 P0, [R0+URZ], R3 ;  /* 0x00000003000085a7 */ /* 0x000ea400080010ff */
[----:B--2---:R-:W-:Y:S05]  /*8590*/  @!P0 BRA `(.L_x_131) ;  /* 0xfffffffc00f08947 */ /* 0x004fea000383ffff */
[----:B------:R-:W-:Y:S05]  /*85a0*/  BRA `(.L_x_132) ;  /* 0xffffffa000b47947 */ /* 0x000fea000383ffff */
.L_x_48:
[----:B---3--:R-:W-:-:S07]  /*85b0*/  MOV R0, UR5 ;  /* 0x0000000500007c02 */ /* 0x008fce0008000f00 */
.L_x_133:
[----:B-1----:R1:W2:Y:S02]  /*85c0*/  SYNCS.PHASECHK.TRANS64.TRYWAIT P0, [R0+URZ], R3 ;  /* 0x00000003000075a7 */ /* 0x0022a400080011ff */
[----:B--2---:R-:W-:Y:S05]  /*85d0*/  @!P0 NANOSLEEP.SYNCS 0x989680 ;  /* 0x009896800000895d */ /* 0x004fea0003900000 */
[----:B------:R-:W2:Y:S02]  /*85e0*/  @!P0 SYNCS.PHASECHK.TRANS64 P0, [R0+URZ], R3 ;  /* 0x00000003000085a7 */ /* 0x000ea400080010ff */
[----:B--2---:R-:W-:Y:S05]  /*85f0*/  @!P0 BRA `(.L_x_133) ;  /* 0xfffffffc00f08947 */ /* 0x004fea000383ffff */
[----:B------:R-:W-:Y:S05]  /*8600*/  BRA `(.L_x_134) ;  /* 0xffffffa000c07947 */ /* 0x000fea000383ffff */
.L_x_49:
[----:B---3--:R-:W-:-:S07]  /*8610*/  MOV R0, UR5 ;  /* 0x0000000500007c02 */ /* 0x008fce0008000f00 */
.L_x_135:
[----:B-1----:R1:W2:Y:S02]  /*8620*/  SYNCS.PHASECHK.TRANS64.TRYWAIT P0, [R0+URZ], R3 ;  /* 0x00000003000075a7 */ /* 0x0022a400080011ff */
[----:B--2---:R-:W-:Y:S05]  /*8630*/  @!P0 NANOSLEEP.SYNCS 0x989680 ;  /* 0x009896800000895d */ /* 0x004fea0003900000 */
[----:B------:R-:W2:Y:S02]  /*8640*/  @!P0 SYNCS.PHASECHK.TRANS64 P0, [R0+URZ], R3 ;  /* 0x00000003000085a7 */ /* 0x000ea400080010ff */
[----:B--2---:R-:W-:Y:S05]  /*8650*/  @!P0 BRA `(.L_x_135) ;  /* 0xfffffffc00f08947 */ /* 0x004fea000383ffff */
[----:B------:R-:W-:Y:S05]  /*8660*/  BRA `(.L_x_136) ;  /* 0xffffffa000cc7947 */ /* 0x000fea000383ffff */
.L_x_50:
[----:B---3--:R-:W-:-:S07]  /*8670*/  MOV R0, UR5 ;  /* 0x0000000500007c02 */ /* 0x008fce0008000f00 */
.L_x_137:
[----:B-1----:R1:W2:Y:S02]  /*8680*/  SYNCS.PHASECHK.TRANS64.TRYWAIT P0, [R0+URZ], R3 ;  /* 0x00000003000075a7 */ /* 0x0022a400080011ff */
[----:B--2---:R-:W-:Y:S05]  /*8690*/  @!P0 NANOSLEEP.SYNCS 0x989680 ;  /* 0x009896800000895d */ /* 0x004fea0003900000 */
[----:B------:R-:W2:Y:S02]  /*86a0*/  @!P0 SYNCS.PHASECHK.TRANS64 P0, [R0+URZ], R3 ;  /* 0x00000003000085a7 */ /* 0x000ea400080010ff */
[----:B--2---:R-:W-:Y:S05]  /*86b0*/  @!P0 BRA `(.L_x_137) ;  /* 0xfffffffc00f08947 */ /* 0x004fea000383ffff */
[----:B------:R-:W-:Y:S05]  /*86c0*/  BRA `(.L_x_138) ;  /* 0xffffffa000d87947 */ /* 0x000fea000383ffff */
.L_x_51:
[----:B---3--:R-:W-:-:S07]  /*86d0*/  MOV R0, UR5 ;  /* 0x0000000500007c02 */ /* 0x008fce0008000f00 */
.L_x_139:
[----:B-1----:R1:W2:Y:S02]  /*86e0*/  SYNCS.PHASECHK.TRANS64.TRYWAIT P0, [R0+URZ], R3 ;  /* 0x00000003000075a7 */ /* 0x0022a400080011ff */
[----:B--2---:R-:W-:Y:S05]  /*86f0*/  @!P0 NANOSLEEP.SYNCS 0x989680 ;  /* 0x009896800000895d */ /* 0x004fea0003900000 */
[----:B------:R-:W2:Y:S02]  /*8700*/  @!P0 SYNCS.PHASECHK.TRANS64 P0, [R0+URZ], R3 ;  /* 0x00000003000085a7 */ /* 0x000ea400080010ff */
[----:B--2---:R-:W-:Y:S05]  /*8710*/  @!P0 BRA `(.L_x_139) ;  /* 0xfffffffc00f08947 */ /* 0x004fea000383ffff */
[----:B------:R-:W-:Y:S05]  /*8720*/  BRA `(.L_x_140) ;  /* 0xffffffa000e47947 */ /* 0x000fea000383ffff */
.L_x_54:
[----:B-1----:R1:W2:Y:S02]  /*8730*/  SYNCS.PHASECHK.TRANS64.TRYWAIT P0, [R0+URZ+0x110], R5 ;  /* 0x00011005000075a7 */ /* 0x0022a400080011ff */
[----:B--2---:R-:W-:Y:S05]  /*8740*/  @!P0 NANOSLEEP.SYNCS 0x989680 ;  /* 0x009896800000895d */ /* 0x004fea0003900000 */
[----:B------:R-:W2:Y:S02]  /*8750*/  @!P0 SYNCS.PHASECHK.TRANS64 P0, [R0+URZ+0x110], R5 ;  /* 0x00011005000085a7 */ /* 0x000ea400080010ff */
[----:B--2---:R-:W-:Y:S05]  /*8760*/  @!P0 BRA `(.L_x_54) ;  /* 0xfffffffc00f08947 */ /* 0x004fea000383ffff */
[----:B------:R-:W-:Y:S05]  /*8770*/  BRA `(.L_x_141) ;  /* 0xffffffa400447947 */ /* 0x000fea000383ffff */
.L_x_55:
[----:B------:R-:W-:-:S07]  /*8780*/  MOV R0, UR5 ;  /* 0x0000000500007c02 */ /* 0x000fce0008000f00 */
.L_x_142:
[----:B-1----:R1:W2:Y:S02]  /*8790*/  SYNCS.PHASECHK.TRANS64.TRYWAIT P0, [R0+URZ+0xc0], R7 ;  /* 0x0000c007000075a7 */ /* 0x0022a400080011ff */
[----:B--2---:R-:W-:Y:S05]  /*87a0*/  @!P0 NANOSLEEP.SYNCS 0x989680 ;  /* 0x009896800000895d */ /* 0x004fea0003900000 */
[----:B------:R-:W2:Y:S02]  /*87b0*/  @!P0 SYNCS.PHASECHK.TRANS64 P0, [R0+URZ+0xc0], R7 ;  /* 0x0000c007000085a7 */ /* 0x000ea400080010ff */
[----:B--2---:R-:W-:Y:S05]  /*87c0*/  @!P0 BRA `(.L_x_142) ;  /* 0xfffffffc00f08947 */ /* 0x004fea000383ffff */
[----:B------:R-:W-:Y:S05]  /*87d0*/  BRA `(.L_x_143) ;  /* 0xffffffa400547947 */ /* 0x000fea000383ffff */
.L_x_56:
[----:B-1----:R1:W2:Y:S02]  /*87e0*/  SYNCS.PHASECHK.TRANS64.TRYWAIT P1, [R0+URZ+0xb0], R5 ;  /* 0x0000b005000075a7 */ /* 0x0022a400080211ff */
[----:B--2---:R-:W-:Y:S05]  /*87f0*/  @!P1 NANOSLEEP.SYNCS 0x989680 ;  /* 0x009896800000995d */ /* 0x004fea0003900000 */
[----:B------:R-:W2:Y:S02]  /*8800*/  @!P1 SYNCS.PHASECHK.TRANS64 P1, [R0+URZ+0xb0], R5 ;  /* 0x0000b005000095a7 */ /* 0x000ea400080210ff */
[----:B--2---:R-:W-:Y:S05]  /*8810*/  @!P1 BRA `(.L_x_56) ;  /* 0xfffffffc00f09947 */ /* 0x004fea000383ffff */
[----:B------:R-:W-:Y:S05]  /*8820*/  BRA `(.L_x_144) ;  /* 0xffffffa400847947 */ /* 0x000fea000383ffff */
.L_x_59:
[----:B------:R-:W-:-:S07]  /*8830*/  MOV R0, UR5 ;  /* 0x0000000500007c02 */ /* 0x000fce0008000f00 */
.L_x_145:
[----:B-1----:R1:W2:Y:S02]  /*8840*/  SYNCS.PHASECHK.TRANS64.TRYWAIT P0, [R0+URZ+0xc0], R3 ;  /* 0x0000c003000075a7 */ /* 0x0022a400080011ff */
[----:B--2---:R-:W-:Y:S05]  /*8850*/  @!P0 NANOSLEEP.SYNCS 0x989680 ;  /* 0x009896800000895d */ /* 0x004fea0003900000 */
[----:B------:R-:W2:Y:S02]  /*8860*/  @!P0 SYNCS.PHASECHK.TRANS64 P0, [R0+URZ+0xc0], R3 ;  /* 0x0000c003000085a7 */ /* 0x000ea400080010ff */
[----:B--2---:R-:W-:Y:S05]  /*8870*/  @!P0 BRA `(.L_x_145) ;  /* 0xfffffffc00f08947 */ /* 0x004fea000383ffff */
[----:B------:R-:W-:Y:S05]  /*8880*/  BRA `(.L_x_58) ;  /* 0xffffffa400d87947 */ /* 0x000fea000383ffff */
.L_x_68:
[----:B-1----:R-:W-:-:S04]  /*8890*/  MOV R4, UR4 ;  /* 0x0000000400047c02 */ /* 0x002fc80008000f00 */
[----:B------:R1:W2:Y:S03]  /*88a0*/  SYNCS.PHASECHK.TRANS64.TRYWAIT P0, [R4+URZ+0x8], R5 ;  /* 0x00000805040075a7 */ /* 0x0002a600080011ff */
[----:B--2---:R-:W-:Y:S05]  /*88b0*/  @!P0 NANOSLEEP.SYNCS 0x989680 ;  /* 0x009896800000895d */ /* 0x004fea0003900000 */
[----:B------:R-:W2:Y:S02]  /*88c0*/  @!P0 SYNCS.PHASECHK.TRANS64 P0, [R4+URZ+0x8], R5 ;  /* 0x00000805040085a7 */ /* 0x000ea400080010ff */
[----:B--2---:R-:W-:Y:S05]  /*88d0*/  @!P0 BRA `(.L_x_68) ;  /* 0xfffffffc00ec8947 */ /* 0x004fea000383ffff */
[----:B------:R-:W-:Y:S05]  /*88e0*/  BRA `(.L_x_67) ;  /* 0xffffffa8008c7947 */ /* 0x000fea000383ffff */
.L_x_70:
[----:B------:R-:W-:Y:S01]  /*88f0*/  BSSY B0, `(.L_x_146) ;  /* 0x0000006000007945 */ /* 0x000fe20003800000 */
[----:B------:R-:W-:-:S07]  /*8900*/  MOV R15, 0xffffffff ;  /* 0xffffffff000f7802 */ /* 0x000fce0000000f00 */
[----:B-1---5:R-:W-:Y:S05]  /*8910*/  WARPSYNC.COLLECTIVE R15, `(.L_x_147) ;  /* 0x000000000f0c7348 */ /* 0x022fea0003c00000 */
[----:B------:R-:W-:Y:S02]  /*8920*/  ELECT P6, UR79, PT ;  /* 0x00000000004f782f */ /* 0x000fe400038c0000 */
[----:B------:R-:W-:Y:S01]  /*8930*/  MOV R14, UR79 ;  /* 0x0000004f000e7c02 */ /* 0x000fe20008000f00 */
[----:B-1---5:R-:W-:Y:S10]  /*8940*/  ENDCOLLECTIVE ;  /* 0x000000000000791b */ /* 0x022ff40003800000 */
.L_x_147:
[----:B------:R-:W-:Y:S05]  /*8950*/  BSYNC B0 ;  /* 0x0000000000007941 */ /* 0x000fea0003800000 */
.L_x_146:
[----:B------:R-:W-:Y:S05]  /*8960*/  BRA `(.L_x_148) ;  /* 0xffffffa800bc7947 */ /* 0x000fea000383ffff */
.L_x_72:
[----:B-1----:R-:W-:-:S04]  /*8970*/  MOV R2, UR4 ;  /* 0x0000000400027c02 */ /* 0x002fc80008000f00 */
[----:B------:R1:W2:Y:S03]  /*8980*/  SYNCS.PHASECHK.TRANS64.TRYWAIT P0, [R2+URZ+0x8], R3 ;  /* 0x00000803020075a7 */ /* 0x0002a600080011ff */
[----:B--2---:R-:W-:Y:S05]  /*8990*/  @!P0 NANOSLEEP.SYNCS 0x989680 ;  /* 0x009896800000895d */ /* 0x004fea0003900000 */
[----:B------:R-:W2:Y:S02]  /*89a0*/  @!P0 SYNCS.PHASECHK.TRANS64 P0, [R2+URZ+0x8], R3 ;  /* 0x00000803020085a7 */ /* 0x000ea400080010ff */
[----:B--2---:R-:W-:Y:S05]  /*89b0*/  @!P0 BRA `(.L_x_72) ;  /* 0xfffffffc00ec8947 */ /* 0x004fea000383ffff */
[----:B------:R-:W-:Y:S05]  /*89c0*/  BRA `(.L_x_71) ;  /* 0xffffffa800c07947 */ /* 0x000fea000383ffff */
.L_x_73:
[----:B-1----:R1:W2:Y:S02]  /*89d0*/  SYNCS.PHASECHK.TRANS64.TRYWAIT P0, [R0+URZ+0xb0], R5 ;  /* 0x0000b005000075a7 */ /* 0x0022a400080011ff */
[----:B--2---:R-:W-:Y:S05]  /*89e0*/  @!P0 NANOSLEEP.SYNCS 0x989680 ;  /* 0x009896800000895d */ /* 0x004fea0003900000 */
[----:B------:R-:W2:Y:S02]  /*89f0*/  @!P0 SYNCS.PHASECHK.TRANS64 P0, [R0+URZ+0xb0], R5 ;  /* 0x0000b005000085a7 */ /* 0x000ea400080010ff */
[----:B--2---:R-:W-:Y:S05]  /*8a00*/  @!P0 BRA `(.L_x_73) ;  /* 0xfffffffc00f08947 */ /* 0x004fea000383ffff */
[----:B------:R-:W-:Y:S05]  /*8a10*/  BRA `(.L_x_149) ;  /* 0xffffffac00ac7947 */ /* 0x000fea000383ffff */
.L_x_75:
[----:B------:R-:W-:-:S07]  /*8a20*/  MOV R0, UR19 ;  /* 0x0000001300007c02 */ /* 0x000fce0008000f00 */
.L_x_150:
[----:B-1----:R1:W2:Y:S02]  /*8a30*/  SYNCS.PHASECHK.TRANS64.TRYWAIT P0, [R0+URZ+0xf0], R5 ;  /* 0x0000f005000075a7 */ /* 0x0022a400080011ff */
[----:B--2---:R-:W-:Y:S05]  /*8a40*/  @!P0 NANOSLEEP.SYNCS 0x989680 ;  /* 0x009896800000895d */ /* 0x004fea0003900000 */
[----:B------:R-:W2:Y:S02]  /*8a50*/  @!P0 SYNCS.PHASECHK.TRANS64 P0, [R0+URZ+0xf0], R5 ;  /* 0x0000f005000085a7 */ /* 0x000ea400080010ff */
[----:B--2---:R-:W-:Y:S05]  /*8a60*/  @!P0 BRA `(.L_x_150) ;  /* 0xfffffffc00f08947 */ /* 0x004fea000383ffff */
[----:B------:R-:W-:Y:S05]  /*8a70*/  BRA `(.L_x_151) ;  /* 0xffffffac00f87947 */ /* 0x000fea000383ffff */
.L_x_78:
[----:B------:R-:W-:Y:S07]  /*8a80*/  MOV R0, UR7 ;  /* 0x0000000700007c02 */ /* 0x000fee0008000f00 */
.L_x_152:
[----:B-1----:R1:W2:Y:S02]  /*8a90*/  SYNCS.PHASECHK.TRANS64.TRYWAIT P0, [R0+URZ], R5 ;  /* 0x00000005000075a7 */ /* 0x0022a400080011ff */
[----:B--2---:R-:W-:Y:S05]  /*8aa0*/  @!P0 NANOSLEEP.SYNCS 0x989680 ;  /* 0x009896800000895d */ /* 0x004fea0003900000 */
[----:B------:R-:W2:Y:S02]  /*8ab0*/  @!P0 SYNCS.PHASECHK.TRANS64 P0, [R0+URZ], R5 ;  /* 0x00000005000085a7 */ /* 0x000ea400080010ff */
[----:B--2---:R-:W-:Y:S05]  /*8ac0*/  @!P0 BRA `(.L_x_152) ;  /* 0xfffffffc00f08947 */ /* 0x004fea000383ffff */
[----:B------:R-:W-:Y:S05]  /*8ad0*/  BRA `(.L_x_77) ;  /* 0xffffffb0000c7947 */ /* 0x000fea000383ffff */
.L_x_82:
[----:B-1----:R-:W-:-:S07]  /*8ae0*/  MOV R0, UR6 ;  /* 0x0000000600007c02 */ /* 0x002fce0008000f00 */
.L_x_153:
[----:B-1----:R1:W2:Y:S02]  /*8af0*/  SYNCS.PHASECHK.TRANS64.TRYWAIT P0, [R0+URZ], R3 ;  /* 0x00000003000075a7 */ /* 0x0022a400080011ff */
[----:B--2---:R-:W-:Y:S05]  /*8b00*/  @!P0 NANOSLEEP.SYNCS 0x989680 ;  /* 0x009896800000895d */ /* 0x004fea0003900000 */
[----:B------:R-:W2:Y:S02]  /*8b10*/  @!P0 SYNCS.PHASECHK.TRANS64 P0, [R0+URZ], R3 ;  /* 0x00000003000085a7 */ /* 0x000ea400080010ff */
[----:B--2---:R-:W-:Y:S05]  /*8b20*/  @!P0 BRA `(.L_x_153) ;  /* 0xfffffffc00f08947 */ /* 0x004fea000383ffff */
[----:B------:R-:W-:Y:S05]  /*8b30*/  BRA `(.L_x_154) ;  /* 0xffffffb400007947 */ /* 0x000fea000383ffff */
.L_x_83:
[----:B------:R-:W-:-:S07]  /*8b40*/  MOV R0, UR6 ;  /* 0x0000000600007c02 */ /* 0x000fce0008000f00 */
.L_x_155:
[----:B-1----:R1:W2:Y:S02]  /*8b50*/  SYNCS.PHASECHK.TRANS64.TRYWAIT P0, [R0+URZ], R3 ;  /* 0x00000003000075a7 */ /* 0x0022a400080011ff */
[----:B--2---:R-:W-:Y:S05]  /*8b60*/  @!P0 NANOSLEEP.SYNCS 0x989680 ;  /* 0x009896800000895d */ /* 0x004fea0003900000 */
[----:B------:R-:W2:Y:S02]  /*8b70*/  @!P0 SYNCS.PHASECHK.TRANS64 P0, [R0+URZ], R3 ;  /* 0x00000003000085a7 */ /* 0x000ea400080010ff */
[----:B--2---:R-:W-:Y:S05]  /*8b80*/  @!P0 BRA `(.L_x_155) ;  /* 0xfffffffc00f08947 */ /* 0x004fea000383ffff */
[----:B------:R-:W-:Y:S05]  /*8b90*/  BRA `(.L_x_156) ;  /* 0xffffffb4000c7947 */ /* 0x000fea000383ffff */
.L_x_84:
[----:B------:R-:W-:-:S07]  /*8ba0*/  MOV R0, UR6 ;  /* 0x0000000600007c02 */ /* 0x000fce0008000f00 */
.L_x_157:
[----:B-1----:R1:W2:Y:S02]  /*8bb0*/  SYNCS.PHASECHK.TRANS64.TRYWAIT P0, [R0+URZ], R3 ;  /* 0x00000003000075a7 */ /* 0x0022a400080011ff */
[----:B--2---:R-:W-:Y:S05]  /*8bc0*/  @!P0 NANOSLEEP.SYNCS 0x989680 ;  /* 0x009896800000895d */ /* 0x004fea0003900000 */
[----:B------:R-:W2:Y:S02]  /*8bd0*/  @!P0 SYNCS.PHASECHK.TRANS64 P0, [R0+URZ], R3 ;  /* 0x00000003000085a7 */ /* 0x000ea400080010ff */
[----:B--2---:R-:W-:Y:S05]  /*8be0*/  @!P0 BRA `(.L_x_157) ;  /* 0xfffffffc00f08947 */ /* 0x004fea000383ffff */
[----:B------:R-:W-:Y:S05]  /*8bf0*/  BRA `(.L_x_158) ;  /* 0xffffffb400187947 */ /* 0x000fea000383ffff */
.L_x_87:
[----:B------:R-:W-:-:S07]  /*8c00*/  MOV R0, UR11 ;  /* 0x0000000b00007c02 */ /* 0x000fce0008000f00 */
.L_x_159:
[----:B-1----:R1:W2:Y:S02]  /*8c10*/  SYNCS.PHASECHK.TRANS64.TRYWAIT P1, [R0+URZ+0x130], R3 ;  /* 0x00013003000075a7 */ /* 0x0022a400080211ff */
[----:B--2---:R-:W-:Y:S05]  /*8c20*/  @!P1 NANOSLEEP.SYNCS 0x989680 ;  /* 0x009896800000995d */ /* 0x004fea0003900000 */
[----:B------:R-:W2:Y:S02]  /*8c30*/  @!P1 SYNCS.PHASECHK.TRANS64 P1, [R0+URZ+0x130], R3 ;  /* 0x00013003000095a7 */ /* 0x000ea400080210ff */
[----:B--2---:R-:W-:Y:S05]  /*8c40*/  @!P1 BRA `(.L_x_159) ;  /* 0xfffffffc00f09947 */ /* 0x004fea000383ffff */
[----:B------:R-:W-:Y:S05]  /*8c50*/  BRA `(.L_x_160) ;  /* 0xffffffb400647947 */ /* 0x000fea000383ffff */
.L_x_92:
[----:B----4-:R4:W1:Y:S02]  /*8c60*/  SYNCS.PHASECHK.TRANS64.TRYWAIT P0, [R0+URZ+0xb0], R3 ;  /* 0x0000b003000075a7 */ /* 0x01086400080011ff */
[----:B-1----:R-:W-:Y:S05]  /*8c70*/  @!P0 NANOSLEEP.SYNCS 0x989680 ;  /* 0x009896800000895d */ /* 0x002fea0003900000 */
[----:B------:R-:W1:Y:S02]  /*8c80*/  @!P0 SYNCS.PHASECHK.TRANS64 P0, [R0+URZ+0xb0], R3 ;  /* 0x0000b003000085a7 */ /* 0x000e6400080010ff */
[----:B-1----:R-:W-:Y:S05]  /*8c90*/  @!P0 BRA `(.L_x_92) ;  /* 0xfffffffc00f08947 */ /* 0x002fea000383ffff */
[----:B------:R-:W-:Y:S05]  /*8ca0*/  BRA `(.L_x_161) ;  /* 0xffffffb800687947 */ /* 0x000fea000383ffff */
.L_x_95:
[----:B------:R-:W-:Y:S07]  /*8cb0*/  MOV R0, UR6 ;  /* 0x0000000600007c02 */ /* 0x000fee0008000f00 */
.L_x_162:
[----:B-1----:R1:W4:Y:S02]  /*8cc0*/  SYNCS.PHASECHK.TRANS64.TRYWAIT P0, [R0+URZ+0xa8], R3 ;  /* 0x0000a803000075a7 */ /* 0x00232400080011ff */
[----:B----4-:R-:W-:Y:S05]  /*8cd0*/  @!P0 NANOSLEEP.SYNCS 0x989680 ;  /* 0x009896800000895d */ /* 0x010fea0003900000 */
[----:B------:R-:W4:Y:S02]  /*8ce0*/  @!P0 SYNCS.PHASECHK.TRANS64 P0, [R0+URZ+0xa8], R3 ;  /* 0x0000a803000085a7 */ /* 0x000f2400080010ff */
[----:B----4-:R-:W-:Y:S05]  /*8cf0*/  @!P0 BRA `(.L_x_162) ;  /* 0xfffffffc00f08947 */ /* 0x010fea000383ffff */
[----:B------:R-:W-:Y:S05]  /*8d00*/  BRA `(.L_x_94) ;  /* 0xffffffbc00547947 */ /* 0x000fea000383ffff */
.L_x_98:
[----:B------:R-:W-:Y:S07]  /*8d10*/  MOV R3, UR6 ;  /* 0x0000000600037c02 */ /* 0x000fee0008000f00 */
.L_x_163:
[----:B-1----:R1:W2:Y:S02]  /*8d20*/  SYNCS.PHASECHK.TRANS64.TRYWAIT P2, [R3+URZ+0x98], R26 ;  /* 0x0000981a030075a7 */ /* 0x0022a400080411ff */
[----:B--2---:R-:W-:Y:S05]  /*8d30*/  @!P2 NANOSLEEP.SYNCS 0x989680 ;  /* 0x009896800000a95d */ /* 0x004fea0003900000 */
[----:B------:R-:W2:Y:S02]  /*8d40*/  @!P2 SYNCS.PHASECHK.TRANS64 P2, [R3+URZ+0x98], R26 ;  /* 0x0000981a0300a5a7 */ /* 0x000ea400080410ff */
[----:B--2---:R-:W-:Y:S05]  /*8d50*/  @!P2 BRA `(.L_x_163) ;  /* 0xfffffffc00f0a947 */ /* 0x004fea000383ffff */
[----:B------:R-:W-:Y:S05]  /*8d60*/  BRA `(.L_x_164) ;  /* 0xffffffbc00e87947 */ /* 0x000fea000383ffff */
.L_x_101:
[----:B--2---:R2:W4:Y:S02]  /*8d70*/  SYNCS.PHASECHK.TRANS64.TRYWAIT P0, [R0+URZ+0xb0], R3 ;  /* 0x0000b003000075a7 */ /* 0x00452400080011ff */
[----:B----4-:R-:W-:Y:S05]  /*8d80*/  @!P0 NANOSLEEP.SYNCS 0x989680 ;  /* 0x009896800000895d */ /* 0x010fea0003900000 */
[----:B------:R-:W4:Y:S02]  /*8d90*/  @!P0 SYNCS.PHASECHK.TRANS64 P0, [R0+URZ+0xb0], R3 ;  /* 0x0000b003000085a7 */ /* 0x000f2400080010ff */
[----:B----4-:R-:W-:Y:S05]  /*8da0*/  @!P0 BRA `(.L_x_101) ;  /* 0xfffffffc00f08947 */ /* 0x010fea000383ffff */
[----:B------:R-:W-:Y:S05]  /*8db0*/  BRA `(.L_x_165) ;  /* 0xffffffc4005c7947 */ /* 0x000fea000383ffff */
.L_x_112:
[----:B-1----:R-:W-:Y:S04]  /*8dc0*/  MOV R0, UR43 ;  /* 0x0000002b00007c02 */ /* 0x002fe80008000f00 */
[----:B------:R1:W2:Y:S03]  /*8dd0*/  SYNCS.PHASECHK.TRANS64.TRYWAIT P1, [R0+URZ+0x90], R5 ;  /* 0x00009005000075a7 */ /* 0x0002a600080211ff */
[----:B--2---:R-:W-:Y:S05]  /*8de0*/  @!P1 NANOSLEEP.SYNCS 0x989680 ;  /* 0x009896800000995d */ /* 0x004fea0003900000 */
[----:B------:R-:W2:Y:S02]  /*8df0*/  @!P1 SYNCS.PHASECHK.TRANS64 P1, [R0+URZ+0x90], R5 ;  /* 0x00009005000095a7 */ /* 0x000ea400080210ff */
[----:B--2---:R-:W-:Y:S05]  /*8e00*/  @!P1 BRA `(.L_x_112) ;  /* 0xfffffffc00ec9947 */ /* 0x004fea000383ffff */
[----:B------:R-:W-:Y:S05]  /*8e10*/  BRA `(.L_x_111) ;  /* 0xffffffd000747947 */ /* 0x000fea000383ffff */
.L_x_114:
[----:B------:R1:W1:Y:S02]  /*8e20*/  SYNCS.PHASECHK.TRANS64.TRYWAIT P1, [R220+URZ+0xd0], R3 ;  /* 0x0000d003dc0075a7 */ /* 0x00026400080211ff */
[----:B-1----:R-:W-:Y:S05]  /*8e30*/  @!P1 NANOSLEEP.SYNCS 0x989680 ;  /* 0x009896800000995d */ /* 0x002fea0003900000 */
[----:B------:R-:W1:Y:S02]  /*8e40*/  @!P1 SYNCS.PHASECHK.TRANS64 P1, [R220+URZ+0xd0], R3 ;  /* 0x0000d003dc0095a7 */ /* 0x000e6400080210ff */
[----:B-1----:R-:W-:Y:S05]  /*8e50*/  @!P1 BRA `(.L_x_114) ;  /* 0xfffffffc00f09947 */ /* 0x002fea000383ffff */
[----:B------:R-:W-:Y:S05]  /*8e60*/  BRA `(.L_x_113) ;  /* 0xffffffd000c47947 */ /* 0x000fea000383ffff */
        .weak           $__internal_0_$__cuda_sm10x_tcgen05_guardrail_trap_col_being_dealloced_not_returned_by_alloc
        .type           $__internal_0_$__cuda_sm10x_tcgen05_guardrail_trap_col_being_dealloced_not_returned_by_alloc,@function
        .size           $__internal_0_$__cuda_sm10x_tcgen05_guardrail_trap_col_being_dealloced_not_returned_by_alloc,($__internal_1_$__cuda_sm10x_tcgen05_guardrail_trap_phase_invalid_during_alloc - $__internal_0_$__cuda_sm10x_tcgen05_guardrail_trap_col_being_dealloced_not_returned_by_alloc)
$__internal_0_$__cuda_sm10x_tcgen05_guardrail_trap_col_being_dealloced_not_returned_by_alloc:
[----:B------:R-:W-:Y:S05]  /*8e70*/  BPT.TRAP 0x1 ;  /* 0x000000040000795c */ /* 0x000fea0000300000 */
[----:B------:R-:W-:-:S04]  /*8e80*/  HFMA2 R3, -RZ, RZ, 0, 0 ;  /* 0x00000000ff037431 */ /* 0x000fc800000001ff */
[----:B------:R-:W-:Y:S05]  /*8e90*/  RET.REL.NODEC R2 `(_ZN7cutlass13device_kernelINS_4gemm6kernel13GemmUniversalIN4cute5tupleIJiiiiEEENS1_10collective13CollectiveMmaINS1_35MainloopSm100TmaUmmaWarpSpecializedILi9ELi2ELi4ENS5_IJNS4_1CILi2EEENSA_ILi1EEESC_EEEEENS5_IJNSA_ILi256EEENSA_ILi96EEENSA_ILi128EEEEEEaNS5_IJlSC_lEEEaSJ_NS4_8TiledMMAINS4_8MMA_AtomIJNS4_21SM100_MMA_S8_2x1SM_SSIaaiLi256ELi96ELNS4_4UMMA5MajorE0ELSO_0ELNSN_8SaturateE0EEEEEENS4_6LayoutINS5_IJSC_SC_SC_EEENS5_IJNSA_ILi0EEESU_SU_EEEEENS5_IJNS4_10UnderscoreESX_SX_EEEEENS4_18SM100_TMA_2SM_LOADENS4_14ComposedLayoutINS4_7SwizzleILi3ELi4ELi3EEENS4_18smem_ptr_flag_bitsILi8EEENSS_INS5_IJNSA_ILi8EEESH_EEENS5_IJSH_SC_EEEEEEEvNS4_8identityES10_S1A_vS1B_EENS_8epilogue10collective18CollectiveEpilogueINS1D_23Sm100TmaWarpSpecializedILi1ELi1ELi96ELb0ELb0EEEJNS5_IJSH_SG_SH_EEENS5_IJNSS_ISH_SC_EENSS_ISG_SC_EEEEEaSJ_aSJ_NS1D_6fusion15FusionCallbacksIS1H_NS1M_17LinearCombinationIaiaiLNS_15FloatRoundStyleE2EEES1I_S1L_JEEENS4_5SM1004TMEM4LOAD26SM100_TMEM_LOAD_32dp32b32xENS4_13SM90_TMA_LOADENS11_INS12_ILi1ELi4ELi3EEES15_NSS_INS5_IJS16_NSA_ILi32EEEEEENS5_IJS1Y_SC_EEEEEEENS4_39AutoVectorizingCopyWithAssumedAlignmentILi128EEENS4_14SM90_TMA_STOREES22_S24_S24_EEEvvEEEEvNT_6ParamsE) ;  /* 0xffffff7002587950 */ /* 0x000fea0003c3ffff */
        .weak           $__internal_1_$__cuda_sm10x_tcgen05_guardrail_trap_phase_invalid_during_alloc
        .type           $__internal_1_$__cuda_sm10x_tcgen05_guardrail_trap_phase_invalid_during_alloc,@function
        .size           $__internal_1_$__cuda_sm10x_tcgen05_guardrail_trap_phase_invalid_during_alloc,($__internal_2_$__cuda_sm10x_tcgen05_guardrail_trap_unallocated_columns_being_dealloced - $__internal_1_$__cuda_sm10x_tcgen05_guardrail_trap_phase_invalid_during_alloc)
$__internal_1_$__cuda_sm10x_tcgen05_guardrail_trap_phase_invalid_during_alloc:
[----:B------:R-:W-:Y:S05]  /*8ea0*/  BPT.TRAP 0x1 ;  /* 0x000000040000795c */ /* 0x000fea0000300000 */
[----:B------:R-:W-:-:S04]  /*8eb0*/  MOV R3, 0x0 ;  /* 0x0000000000037802 */ /* 0x000fc80000000f00 */
[----:B------:R-:W-:Y:S05]  /*8ec0*/  RET.REL.NODEC R2 `(_ZN7cutlass13device_kernelINS_4gemm6kernel13GemmUniversalIN4cute5tupleIJiiiiEEENS1_10collective13CollectiveMmaINS1_35MainloopSm100TmaUmmaWarpSpecializedILi9ELi2ELi4ENS5_IJNS4_1CILi2EEENSA_ILi1EEESC_EEEEENS5_IJNSA_ILi256EEENSA_ILi96EEENSA_ILi128EEEEEEaNS5_IJlSC_lEEEaSJ_NS4_8TiledMMAINS4_8MMA_AtomIJNS4_21SM100_MMA_S8_2x1SM_SSIaaiLi256ELi96ELNS4_4UMMA5MajorE0ELSO_0ELNSN_8SaturateE0EEEEEENS4_6LayoutINS5_IJSC_SC_SC_EEENS5_IJNSA_ILi0EEESU_SU_EEEEENS5_IJNS4_10UnderscoreESX_SX_EEEEENS4_18SM100_TMA_2SM_LOADENS4_14ComposedLayoutINS4_7SwizzleILi3ELi4ELi3EEENS4_18smem_ptr_flag_bitsILi8EEENSS_INS5_IJNSA_ILi8EEESH_EEENS5_IJSH_SC_EEEEEEEvNS4_8identityES10_S1A_vS1B_EENS_8epilogue10collective18CollectiveEpilogueINS1D_23Sm100TmaWarpSpecializedILi1ELi1ELi96ELb0ELb0EEEJNS5_IJSH_SG_SH_EEENS5_IJNSS_ISH_SC_EENSS_ISG_SC_EEEEEaSJ_aSJ_NS1D_6fusion15FusionCallbacksIS1H_NS1M_17LinearCombinationIaiaiLNS_15FloatRoundStyleE2EEES1I_S1L_JEEENS4_5SM1004TMEM4LOAD26SM100_TMEM_LOAD_32dp32b32xENS4_13SM90_TMA_LOADENS11_INS12_ILi1ELi4ELi3EEES15_NSS_INS5_IJS16_NSA_ILi32EEEEEENS5_IJS1Y_SC_EEEEEEENS4_39AutoVectorizingCopyWithAssumedAlignmentILi128EEENS4_14SM90_TMA_STOREES22_S24_S24_EEEvvEEEEvNT_6ParamsE) ;  /* 0xffffff70024c7950 */ /* 0x000fea0003c3ffff */
        .weak           $__internal_2_$__cuda_sm10x_tcgen05_guardrail_trap_unallocated_columns_being_dealloced
        .type           $__internal_2_$__cuda_sm10x_tcgen05_guardrail_trap_unallocated_columns_being_dealloced,@function
        .size           $__internal_2_$__cuda_sm10x_tcgen05_guardrail_trap_unallocated_columns_being_dealloced,(.L_x_167 - $__internal_2_$__cuda_sm10x_tcgen05_guardrail_trap_unallocated_columns_being_dealloced)
$__internal_2_$__cuda_sm10x_tcgen05_guardrail_trap_unallocated_columns_being_dealloced:
[----:B------:R-:W-:Y:S05]  /*8ed0*/  BPT.TRAP 0x1 ;  /* 0x000000040000795c */ /* 0x000fea0000300000 */
[----:B------:R-:W-:-:S04]  /*8ee0*/  HFMA2 R3, -RZ, RZ, 0, 0 ;  /* 0x00000000ff037431 */ /* 0x000fc800000001ff */
[----:B------:R-:W-:Y:S05]  /*8ef0*/  RET.REL.NODEC R2 `(_ZN7cutlass13device_kernelINS_4gemm6kernel13GemmUniversalIN4cute5tupleIJiiiiEEENS1_10collective13CollectiveMmaINS1_35MainloopSm100TmaUmmaWarpSpecializedILi9ELi2ELi4ENS5_IJNS4_1CILi2EEENSA_ILi1EEESC_EEEEENS5_IJNSA_ILi256EEENSA_ILi96EEENSA_ILi128EEEEEEaNS5_IJlSC_lEEEaSJ_NS4_8TiledMMAINS4_8MMA_AtomIJNS4_21SM100_MMA_S8_2x1SM_SSIaaiLi256ELi96ELNS4_4UMMA5MajorE0ELSO_0ELNSN_8SaturateE0EEEEEENS4_6LayoutINS5_IJSC_SC_SC_EEENS5_IJNSA_ILi0EEESU_SU_EEEEENS5_IJNS4_10UnderscoreESX_SX_EEEEENS4_18SM100_TMA_2SM_LOADENS4_14ComposedLayoutINS4_7SwizzleILi3ELi4ELi3EEENS4_18smem_ptr_flag_bitsILi8EEENSS_INS5_IJNSA_ILi8EEESH_EEENS5_IJSH_SC_EEEEEEEvNS4_8identityES10_S1A_vS1B_EENS_8epilogue10collective18CollectiveEpilogueINS1D_23Sm100TmaWarpSpecializedILi1ELi1ELi96ELb0ELb0EEEJNS5_IJSH_SG_SH_EEENS5_IJNSS_ISH_SC_EENSS_ISG_SC_EEEEEaSJ_aSJ_NS1D_6fusion15FusionCallbacksIS1H_NS1M_17LinearCombinationIaiaiLNS_15FloatRoundStyleE2EEES1I_S1L_JEEENS4_5SM1004TMEM4LOAD26SM100_TMEM_LOAD_32dp32b32xENS4_13SM90_TMA_LOADENS11_INS12_ILi1ELi4ELi3EEES15_NSS_INS5_IJS16_NSA_ILi32EEEEEENS5_IJS1Y_SC_EEEEEEENS4_39AutoVectorizingCopyWithAssumedAlignmentILi128EEENS4_14SM90_TMA_STOREES22_S24_S24_EEEvvEEEEvNT_6ParamsE) ;  /* 0xffffff7002407950 */ /* 0x000fea0003c3ffff */
.L_x_166:
[----:B------:R-:W-:-:S00]  /*8f00*/  BRA `(.L_x_166) ;  /* 0xfffffffc00fc7947 */ /* 0x000fc0000383ffff */
[----:B------:R-:W-:-:S00]  /*8f10*/  NOP ;  /* 0x0000000000007918 */ /* 0x000fc00000000000 */
        /* <DEDUP_REMOVED lines=14> */
.L_x_167:


//--------------------- .nv.global.init           --------------------------
	.section	.nv.global.init,"aw",@progbits
.nv.global.init:
	.type		$str$27,@object
	.size		$str$27,($str$28 - $str$27)
$str$27:
        /*0000*/ 	.byte	0x28, 0x61, 0x64, 0x64, 0x72, 0x65, 0x73, 0x73, 0x20, 0x26, 0x20, 0x6d, 0x61, 0x73, 0x6b, 0x29
        /*0010*/ 	.byte	0x20, 0x3d, 0x3d, 0x20, 0x30, 0x00
	.type		$str$28,@object
	.size		$str$28,($str$26 - $str$28)
$str$28:
        /*0016*/ 	.byte	0x2f, 0x74, 0x6d, 0x70, 0x2f, 0x63, 0x75, 0x74, 0x6c, 0x61, 0x73, 0x73, 0x5f, 0x73, 0x77, 0x65
        /*0026*/ 	.byte	0x65, 0x70, 0x5f, 0x73, 0x72, 0x63, 0x2f, 0x69, 0x6e, 0x63, 0x6c, 0x75, 0x64, 0x65, 0x2f, 0x63
        /*0036*/ 	.byte	0x75, 0x74, 0x65, 0x2f, 0x70, 0x6f, 0x69, 0x6e, 0x74, 0x65, 0x72, 0x5f, 0x66, 0x6c, 0x61, 0x67
        /*0046*/ 	.byte	0x67, 0x65, 0x64, 0x2e, 0x68, 0x70, 0x70, 0x00
	.type		$str$26,@object
	.size		$str$26,($str$25 - $str$26)
$str$26:
        /*004e*/ 	.byte	0x2f, 0x74, 0x6d, 0x70, 0x2f, 0x63, 0x75, 0x74, 0x6c, 0x61, 0x73, 0x73, 0x5f, 0x73, 0x77, 0x65
        /*005e*/ 	.byte	0x65, 0x70, 0x5f, 0x73, 0x72, 0x63, 0x2f, 0x69, 0x6e, 0x63, 0x6c, 0x75, 0x64, 0x65, 0x2f, 0x63
        /*006e*/ 	.byte	0x75, 0x74, 0x65, 0x2f, 0x61, 0x74, 0x6f, 0x6d, 0x2f, 0x63, 0x6f, 0x70, 0x79, 0x5f, 0x74, 0x72
        /*007e*/ 	.byte	0x61, 0x69, 0x74, 0x73, 0x5f, 0x73, 0x6d, 0x31, 0x30, 0x30, 0x2e, 0x68, 0x70, 0x70, 0x00
	.type		$str$25,@object
	.size		$str$25,(__unnamed_1 - $str$25)
$str$25:
        /*008d*/ 	.byte	0x28, 0x28, 0x75, 0x69, 0x6e, 0x74, 0x33, 0x32, 0x5f, 0x74, 0x28, 0x74, 0x68, 0x72, 0x65, 0x61
        /*009d*/ 	.byte	0x64, 0x49, 0x64, 0x78, 0x2e, 0x78, 0x29, 0x20, 0x2f, 0x20, 0x33, 0x32, 0x29, 0x20, 0x25, 0x20
        /*00ad*/ 	.byte	0x34, 0x29, 0x20, 0x3d, 0x3d, 0x20, 0x28, 0x28, 0x28, 0x74, 0x6d, 0x65, 0x6d, 0x5f, 0x61, 0x64
        /*00bd*/ 	.byte	0x64, 0x72, 0x20, 0x3e, 0x3e, 0x20, 0x31, 0x36, 0x29, 0x20, 0x2f, 0x20, 0x33, 0x32, 0x29, 0x20
        /*00cd*/ 	.byte	0x25, 0x20, 0x34, 0x29, 0x00
	.type		__unnamed_1,@object
	.size		__unnamed_1,(__unnamed_2 - __unnamed_1)
__unnamed_1:
        /*00d2*/ 	.byte	0x61, 0x75, 0x74, 0x6f, 0x20, 0x63, 0x75, 0x74, 0x65, 0x3a, 0x3a, 0x61, 0x73, 0x5f, 0x70, 0x6f
        /* <DEDUP_REMOVED lines=24> */
        /*0262*/ 	.byte	0x3e, 0x3e, 0x3e, 0x3e, 0x5d, 0x00
	.type		__unnamed_2,@object
	.size		__unnamed_2,(.L_2 - __unnamed_2)
__unnamed_2:
        /* <DEDUP_REMOVED lines=41> */
.L_2:


//--------------------- .nv.shared._ZN7cutlass13device_kernelINS_4gemm6kernel13GemmUniversalIN4cute5tupleIJiiiiEEENS1_10collective13CollectiveMmaINS1_35MainloopSm100TmaUmmaWarpSpecializedILi9ELi2ELi4ENS5_IJNS4_1CILi2EEENSA_ILi1EEESC_EEEEENS5_IJNSA_ILi256EEENSA_ILi96EEENSA_ILi128EEEEEEaNS5_IJlSC_lEEEaSJ_NS4_8TiledMMAINS4_8MMA_AtomIJNS4_21SM100_MMA_S8_2x1SM_SSIaaiLi256ELi96ELNS4_4UMMA5MajorE0ELSO_0ELNSN_8SaturateE0EEEEEENS4_6LayoutINS5_IJSC_SC_SC_EEENS5_IJNSA_ILi0EEESU_SU_EEEEENS5_IJNS4_10UnderscoreESX_SX_EEEEENS4_18SM100_TMA_2SM_LOADENS4_14ComposedLayoutINS4_7SwizzleILi3ELi4ELi3EEENS4_18smem_ptr_flag_bitsILi8EEENSS_INS5_IJNSA_ILi8EEESH_EEENS5_IJSH_SC_EEEEEEEvNS4_8identityES10_S1A_vS1B_EENS_8epilogue10collective18CollectiveEpilogueINS1D_23Sm100TmaWarpSpecializedILi1ELi1ELi96ELb0ELb0EEEJNS5_IJSH_SG_SH_EEENS5_IJNSS_ISH_SC_EENSS_ISG_SC_EEEEEaSJ_aSJ_NS1D_6fusion15FusionCallbacksIS1H_NS1M_17LinearCombinationIaiaiLNS_15FloatRoundStyleE2EEES1I_S1L_JEEENS4_5SM1004TMEM4LOAD26SM100_TMEM_LOAD_32dp32b32xENS4_13SM90_TMA_LOADENS11_INS12_ILi1ELi4ELi3EEES15_NSS_INS5_IJS16_NSA_ILi32EEEEEENS5_IJS1Y_SC_EEEEEEENS4_39AutoVectorizingCopyWithAssumedAlignmentILi128EEENS4_14SM90_TMA_STOREES22_S24_S24_EEEvvEEEEvNT_6ParamsE --------------------------
	.section	.nv.shared._ZN7cutlass13device_kernelINS_4gemm6kernel13GemmUniversalIN4cute5tupleIJiiiiEEENS1_10collective13CollectiveMmaINS1_35MainloopSm100TmaUmmaWarpSpecializedILi9ELi2ELi4ENS5_IJNS4_1CILi2EEENSA_ILi1EEESC_EEEEENS5_IJNSA_ILi256EEENSA_ILi96EEENSA_ILi128EEEEEEaNS5_IJlSC_lEEEaSJ_NS4_8TiledMMAINS4_8MMA_AtomIJNS4_21SM100_MMA_S8_2x1SM_SSIaaiLi256ELi96ELNS4_4UMMA5MajorE0ELSO_0ELNSN_8SaturateE0EEEEEENS4_6LayoutINS5_IJSC_SC_SC_EEENS5_IJNSA_ILi0EEESU_SU_EEEEENS5_IJNS4_10UnderscoreESX_SX_EEEEENS4_18SM100_TMA_2SM_LOADENS4_14ComposedLayoutINS4_7SwizzleILi3ELi4ELi3EEENS4_18smem_ptr_flag_bitsILi8EEENSS_INS5_IJNSA_ILi8EEESH_EEENS5_IJSH_SC_EEEEEEEvNS4_8identityES10_S1A_vS1B_EENS_8epilogue10collective18CollectiveEpilogueINS1D_23Sm100TmaWarpSpecializedILi1ELi1ELi96ELb0ELb0EEEJNS5_IJSH_SG_SH_EEENS5_IJNSS_ISH_SC_EENSS_ISG_SC_EEEEEaSJ_aSJ_NS1D_6fusion15FusionCallbacksIS1H_NS1M_17LinearCombinationIaiaiLNS_15FloatRoundStyleE2EEES1I_S1L_JEEENS4_5SM1004TMEM4LOAD26SM100_TMEM_LOAD_32dp32b32xENS4_13SM90_TMA_LOADENS11_INS12_ILi1ELi4ELi3EEES15_NSS_INS5_IJS16_NSA_ILi32EEEEEENS5_IJS1Y_SC_EEEEEEENS4_39AutoVectorizingCopyWithAssumedAlignmentILi128EEENS4_14SM90_TMA_STOREES22_S24_S24_EEEvvEEEEvNT_6ParamsE,"aw",@nobits
	.sectionflags	@""
	.align	16
	.zero		1024


//--------------------- .nv.shared.reserved.0     --------------------------
	.section	.nv.shared.reserved.0,"aw",@nobits
	.weak		__nv_reservedSMEM_offset_0_alias
	.size		__nv_reservedSMEM_offset_0_alias, 0, 64
	.other		__nv_reservedSMEM_offset_0_alias,@"STO_CUDA_RESERVED_SHARED STV_DEFAULT"
__nv_reservedSMEM_offset_0_alias:
	.zero		0
.nv.shared.reserved.0:
	.zero		64
	.weak		__nv_reservedSMEM_tcgen05_partition
	.type		__nv_reservedSMEM_tcgen05_partition,@object
	.size		__nv_reservedSMEM_tcgen05_partition,(.L_0 - __nv_reservedSMEM_tcgen05_partition)
__nv_reservedSMEM_tcgen05_partition:
	.zero		32
.L_0:


//--------------------- .nv.global                --------------------------
	.section	.nv.global,"aw",@nobits
.nv.global:
	.type		_ZN40_INTERNAL_13339113_4_k_cu_33797c51_257754cute1_E,@object
	.size		_ZN40_INTERNAL_13339113_4_k_cu_33797c51_257754cute1_E,(_ZN40_INTERNAL_13339113_4_k_cu_33797c51_257754cuda3std3__45__cpo6cbeginE - _ZN40_INTERNAL_13339113_4_k_cu_33797c51_257754cute1_E)
_ZN40_INTERNAL_13339113_4_k_cu_33797c51_257754cute1_E:
	.zero		1
	.type		_ZN40_INTERNAL_13339113_4_k_cu_33797c51_257754cuda3std3__45__cpo6cbeginE,@object
	.size		_ZN40_INTERNAL_13339113_4_k_cu_33797c51_257754cuda3std3__45__cpo6cbeginE,(_ZN40_INTERNAL_13339113_4_k_cu_33797c51_257754cuda3std3__48in_placeE - _ZN40_INTERNAL_13339113_4_k_cu_33797c51_257754cuda3std3__45__cpo6cbeginE)
_ZN40_INTERNAL_13339113_4_k_cu_33797c51_257754cuda3std3__45__cpo6cbeginE:
	.zero		1
	.type		_ZN40_INTERNAL_13339113_4_k_cu_33797c51_257754cuda3std3__48in_placeE,@object
	.size		_ZN40_INTERNAL_13339113_4_k_cu_33797c51_257754cuda3std3__48in_placeE,(_ZN40_INTERNAL_13339113_4_k_cu_33797c51_257754cuda3std6ranges3__45__cpo9iter_moveE - _ZN40_INTERNAL_13339113_4_k_cu_33797c51_257754cuda3std3__48in_placeE)
_ZN40_INTERNAL_13339113_4_k_cu_33797c51_257754cuda3std3__48in_placeE:
	.zero		1
	.type		_ZN40_INTERNAL_13339113_4_k_cu_33797c51_257754cuda3std6ranges3__45__cpo9iter_moveE,@object
	.size		_ZN40_INTERNAL_13339113_4_k_cu_33797c51_257754cuda3std6ranges3__45__cpo9iter_moveE,(_ZN40_INTERNAL_13339113_4_k_cu_33797c51_257754cuda3std3__45__cpo5beginE - _ZN40_INTERNAL_13339113_4_k_cu_33797c51_257754cuda3std6ranges3__45__cpo9iter_moveE)
_ZN40_INTERNAL_13339113_4_k_cu_33797c51_257754cuda3std6ranges3__45__cpo9iter_moveE:
	.zero		1
	.type		_ZN40_INTERNAL_13339113_4_k_cu_33797c51_257754cuda3std3__45__cpo5beginE,@object
	.size		_ZN40_INTERNAL_13339113_4_k_cu_33797c51_257754cuda3std3__45__cpo5beginE,(_ZN40_INTERNAL_13339113_4_k_cu_33797c51_257754cuda3std3__442_GLOBAL__N__13339113_4_k_cu_33797c51_257756ignoreE - _ZN40_INTERNAL_13339113_4_k_cu_33797c51_257754cuda3std3__45__cpo5beginE)
_ZN40_INTERNAL_13339113_4_k_cu_33797c51_257754cuda3std3__45__cpo5beginE:
	.zero		1
	.type		_ZN40_INTERNAL_13339113_4_k_cu_33797c51_257754cuda3std3__442_GLOBAL__N__13339113_4_k_cu_33797c51_257756ignoreE,@object
	.size		_ZN40_INTERNAL_13339113_4_k_cu_33797c51_257754cuda3std3__442_GLOBAL__N__13339113_4_k_cu_33797c51_257756ignoreE,(_ZN40_INTERNAL_13339113_4_k_cu_33797c51_257754cute7productE - _ZN40_INTERNAL_13339113_4_k_cu_33797c51_257754cuda3std3__442_GLOBAL__N__13339113_4_k_cu_33797c51_257756ignoreE)
_ZN40_INTERNAL_13339113_4_k_cu_33797c51_257754cuda3std3__442_GLOBAL__N__13339113_4_k_cu_33797c51_257756ignoreE:
	.zero		1
	.type		_ZN40_INTERNAL_13339113_4_k_cu_33797c51_257754cute7productE,@object
	.size		_ZN40_INTERNAL_13339113_4_k_cu_33797c51_257754cute7productE,(_ZN40_INTERNAL_13339113_4_k_cu_33797c51_257754cuda3std3__45__cpo3endE - _ZN40_INTERNAL_13339113_4_k_cu_33797c51_257754cute7productE)
_ZN40_INTERNAL_13339113_4_k_cu_33797c51_257754cute7productE:
	.zero		1
	.type		_ZN40_INTERNAL_13339113_4_k_cu_33797c51_257754cuda3std3__45__cpo3endE,@object
	.size		_ZN40_INTERNAL_13339113_4_k_cu_33797c51_257754cuda3std3__45__cpo3endE,(_ZN40_INTERNAL_13339113_4_k_cu_33797c51_257754cuda3std3__419piecewise_constructE - _ZN40_INTERNAL_13339113_4_k_cu_33797c51_257754cuda3std3__45__cpo3endE)
_ZN40_INTERNAL_13339113_4_k_cu_33797c51_257754cuda3std3__45__cpo3endE:
	.zero		1
	.type		_ZN40_INTERNAL_13339113_4_k_cu_33797c51_257754cuda3std3__419piecewise_constructE,@object
	.size		_ZN40_INTERNAL_13339113_4_k_cu_33797c51_257754cuda3std3__419piecewise_constructE,(_ZN40_INTERNAL_13339113_4_k_cu_33797c51_257754cuda3std3__45__cpo4cendE - _ZN40_INTERNAL_13339113_4_k_cu_33797c51_257754cuda3std3__419piecewise_constructE)
_ZN40_INTERNAL_13339113_4_k_cu_33797c51_257754cuda3std3__419piecewise_constructE:
	.zero		1
	.type		_ZN40_INTERNAL_13339113_4_k_cu_33797c51_257754cuda3std3__45__cpo4cendE,@object
	.size		_ZN40_INTERNAL_13339113_4_k_cu_33797c51_257754cuda3std3__45__cpo4cendE,(_ZN40_INTERNAL_13339113_4_k_cu_33797c51_257754cuda3std6ranges3__45__cpo4swapE - _ZN40_INTERNAL_13339113_4_k_cu_33797c51_257754cuda3std3__45__cpo4cendE)
_ZN40_INTERNAL_13339113_4_k_cu_33797c51_257754cuda3std3__45__cpo4cendE:
	.zero		1
	.type		_ZN40_INTERNAL_13339113_4_k_cu_33797c51_257754cuda3std6ranges3__45__cpo4swapE,@object
	.size		_ZN40_INTERNAL_13339113_4_k_cu_33797c51_257754cuda3std6ranges3__45__cpo4swapE,(.L_10 - _ZN40_INTERNAL_13339113_4_k_cu_33797c51_257754cuda3std6ranges3__45__cpo4swapE)
_ZN40_INTERNAL_13339113_4_k_cu_33797c51_257754cuda3std6ranges3__45__cpo4swapE:
	.zero		1
.L_10:


//--------------------- .nv.constant0._ZN7cutlass13device_kernelINS_4gemm6kernel13GemmUniversalIN4cute5tupleIJiiiiEEENS1_10collective13CollectiveMmaINS1_35MainloopSm100TmaUmmaWarpSpecializedILi9ELi2ELi4ENS5_IJNS4_1CILi2EEENSA_ILi1EEESC_EEEEENS5_IJNSA_ILi256EEENSA_ILi96EEENSA_ILi128EEEEEEaNS5_IJlSC_lEEEaSJ_NS4_8TiledMMAINS4_8MMA_AtomIJNS4_21SM100_MMA_S8_2x1SM_SSIaaiLi256ELi96ELNS4_4UMMA5MajorE0ELSO_0ELNSN_8SaturateE0EEEEEENS4_6LayoutINS5_IJSC_SC_SC_EEENS5_IJNSA_ILi0EEESU_SU_EEEEENS5_IJNS4_10UnderscoreESX_SX_EEEEENS4_18SM100_TMA_2SM_LOADENS4_14ComposedLayoutINS4_7SwizzleILi3ELi4ELi3EEENS4_18smem_ptr_flag_bitsILi8EEENSS_INS5_IJNSA_ILi8EEESH_EEENS5_IJSH_SC_EEEEEEEvNS4_8identityES10_S1A_vS1B_EENS_8epilogue10collective18CollectiveEpilogueINS1D_23Sm100TmaWarpSpecializedILi1ELi1ELi96ELb0ELb0EEEJNS5_IJSH_SG_SH_EEENS5_IJNSS_ISH_SC_EENSS_ISG_SC_EEEEEaSJ_aSJ_NS1D_6fusion15FusionCallbacksIS1H_NS1M_17LinearCombinationIaiaiLNS_15FloatRoundStyleE2EEES1I_S1L_JEEENS4_5SM1004TMEM4LOAD26SM100_TMEM_LOAD_32dp32b32xENS4_13SM90_TMA_LOADENS11_INS12_ILi1ELi4ELi3EEES15_NSS_INS5_IJS16_NSA_ILi32EEEEEENS5_IJS1Y_SC_EEEEEEENS4_39AutoVectorizingCopyWithAssumedAlignmentILi128EEENS4_14SM90_TMA_STOREES22_S24_S24_EEEvvEEEEvNT_6ParamsE --------------------------
	.section	.nv.constant0._ZN7cutlass13device_kernelINS_4gemm6kernel13GemmUniversalIN4cute5tupleIJiiiiEEENS1_10collective13CollectiveMmaINS1_35MainloopSm100TmaUmmaWarpSpecializedILi9ELi2ELi4ENS5_IJNS4_1CILi2EEENSA_ILi1EEESC_EEEEENS5_IJNSA_ILi256EEENSA_ILi96EEENSA_ILi128EEEEEEaNS5_IJlSC_lEEEaSJ_NS4_8TiledMMAINS4_8MMA_AtomIJNS4_21SM100_MMA_S8_2x1SM_SSIaaiLi256ELi96ELNS4_4UMMA5MajorE0ELSO_0ELNSN_8SaturateE0EEEEEENS4_6LayoutINS5_IJSC_SC_SC_EEENS5_IJNSA_ILi0EEESU_SU_EEEEENS5_IJNS4_10UnderscoreESX_SX_EEEEENS4_18SM100_TMA_2SM_LOADENS4_14ComposedLayoutINS4_7SwizzleILi3ELi4ELi3EEENS4_18smem_ptr_flag_bitsILi8EEENSS_INS5_IJNSA_ILi8EEESH_EEENS5_IJSH_SC_EEEEEEEvNS4_8identityES10_S1A_vS1B_EENS_8epilogue10collective18CollectiveEpilogueINS1D_23Sm100TmaWarpSpecializedILi1ELi1ELi96ELb0ELb0EEEJNS5_IJSH_SG_SH_EEENS5_IJNSS_ISH_SC_EENSS_ISG_SC_EEEEEaSJ_aSJ_NS1D_6fusion15FusionCallbacksIS1H_NS1M_17LinearCombinationIaiaiLNS_15FloatRoundStyleE2EEES1I_S1L_JEEENS4_5SM1004TMEM4LOAD26SM100_TMEM_LOAD_32dp32b32xENS4_13SM90_TMA_LOADENS11_INS12_ILi1ELi4ELi3EEES15_NSS_INS5_IJS16_NSA_ILi32EEEEEENS5_IJS1Y_SC_EEEEEEENS4_39AutoVectorizingCopyWithAssumedAlignmentILi128EEENS4_14SM90_TMA_STOREES22_S24_S24_EEEvvEEEEvNT_6ParamsE,"a",@progbits
	.sectionflags	@""
	.align	4
.nv.constant0._ZN7cutlass13device_kernelINS_4gemm6kernel13GemmUniversalIN4cute5tupleIJiiiiEEENS1_10collective13CollectiveMmaINS1_35MainloopSm100TmaUmmaWarpSpecializedILi9ELi2ELi4ENS5_IJNS4_1CILi2EEENSA_ILi1EEESC_EEEEENS5_IJNSA_ILi256EEENSA_ILi96EEENSA_ILi128EEEEEEaNS5_IJlSC_lEEEaSJ_NS4_8TiledMMAINS4_8MMA_AtomIJNS4_21SM100_MMA_S8_2x1SM_SSIaaiLi256ELi96ELNS4_4UMMA5MajorE0ELSO_0ELNSN_8SaturateE0EEEEEENS4_6LayoutINS5_IJSC_SC_SC_EEENS5_IJNSA_ILi0EEESU_SU_EEEEENS5_IJNS4_10UnderscoreESX_SX_EEEEENS4_18SM100_TMA_2SM_LOADENS4_14ComposedLayoutINS4_7SwizzleILi3ELi4ELi3EEENS4_18smem_ptr_flag_bitsILi8EEENSS_INS5_IJNSA_ILi8EEESH_EEENS5_IJSH_SC_EEEEEEEvNS4_8identityES10_S1A_vS1B_EENS_8epilogue10collective18CollectiveEpilogueINS1D_23Sm100TmaWarpSpecializedILi1ELi1ELi96ELb0ELb0EEEJNS5_IJSH_SG_SH_EEENS5_IJNSS_ISH_SC_EENSS_ISG_SC_EEEEEaSJ_aSJ_NS1D_6fusion15FusionCallbacksIS1H_NS1M_17LinearCombinationIaiaiLNS_15FloatRoundStyleE2EEES1I_S1L_JEEENS4_5SM1004TMEM4LOAD26SM100_TMEM_LOAD_32dp32b32xENS4_13SM90_TMA_LOADENS11_INS12_ILi1ELi4ELi3EEES15_NSS_INS5_IJS16_NSA_ILi32EEEEEENS5_IJS1Y_SC_EEEEEEENS4_39AutoVectorizingCopyWithAssumedAlignmentILi128EEENS4_14SM90_TMA_STOREES22_S24_S24_EEEvvEEEEvNT_6ParamsE:
	.zero		2944


//--------------------- SYMBOLS --------------------------

	.type		.nv.reservedSmem.offset0,@object
	.size		.nv.reservedSmem.offset0,0x4
	.type		.nv.reservedSmem.cap,@object
	.size		.nv.reservedSmem.cap,0x4
	.type		__assertfail,@function
